//
// Generated by NVIDIA NVVM Compiler
//
// Compiler Build ID: CL-36424714
// Cuda compilation tools, release 13.0, V13.0.88
// Based on NVVM 20.0.0
//

.version 9.0
.target sm_100
.address_size 64

	// .globl	_Z16computeHistogramiiiPdPi
.global .align 4 .b8 precalc_xorwow_matrix[102400];
.global .align 4 .b8 precalc_xorwow_offset_matrix[102400];
.global .align 4 .b8 mrg32k3aM1[2304];
.global .align 4 .b8 mrg32k3aM2[2304];
.global .align 4 .b8 mrg32k3aM1SubSeq[2016];
.global .align 4 .b8 mrg32k3aM2SubSeq[2016];
.global .align 4 .b8 mrg32k3aM1Seq[2304];
.global .align 4 .b8 mrg32k3aM2Seq[2304];
.const .align 8 .b8 __cr_lgamma_table[72];

.visible .entry _Z16computeHistogramiiiPdPi(
	.param .u32 _Z16computeHistogramiiiPdPi_param_0,
	.param .u32 _Z16computeHistogramiiiPdPi_param_1,
	.param .u32 _Z16computeHistogramiiiPdPi_param_2,
	.param .u64 .ptr .align 1 _Z16computeHistogramiiiPdPi_param_3,
	.param .u64 .ptr .align 1 _Z16computeHistogramiiiPdPi_param_4
)
{
	.local .align 8 .b8 	__local_depot0[48];
	.reg .b64 	%SP;
	.reg .b64 	%SPL;
	.reg .pred 	%p<70>;
	.reg .b32 	%r<1375>;
	.reg .b64 	%rd<45>;
	.reg .b64 	%fd<43>;

	mov.u64 	%SPL, __local_depot0;
	ld.param.u32 	%r592, [_Z16computeHistogramiiiPdPi_param_0];
	ld.param.u32 	%r594, [_Z16computeHistogramiiiPdPi_param_1];
	ld.param.u32 	%r593, [_Z16computeHistogramiiiPdPi_param_2];
	ld.param.u64 	%rd10, [_Z16computeHistogramiiiPdPi_param_3];
	ld.param.u64 	%rd11, [_Z16computeHistogramiiiPdPi_param_4];
	add.u64 	%rd1, %SPL, 0;
	mov.u32 	%r595, %tid.x;
	mov.u32 	%r596, %ctaid.x;
	mov.u32 	%r597, %ntid.x;
	mad.lo.s32 	%r1, %r596, %r597, %r595;
	setp.ge.s32 	%p1, %r1, %r594;
	@%p1 bra 	$L__BB0_126;
	mov.b32 	%r1075, 1593684748;
	mov.b32 	%r603, 832094735;
	st.local.v2.u32 	[%rd1], {%r603, %r1075};
	mov.b32 	%r1073, -123459836;
	mov.b32 	%r1074, 1111207954;
	st.local.v2.u32 	[%rd1+8], {%r1074, %r1073};
	mov.b32 	%r1071, 1476011280;
	mov.b32 	%r1072, -589760388;
	st.local.v2.u32 	[%rd1+16], {%r1072, %r1071};
	setp.eq.s32 	%p2, %r1, 0;
	@%p2 bra 	$L__BB0_116;
	cvt.s64.s32 	%rd44, %r1;
	mov.b32 	%r1058, 0;
	mov.b32 	%r1075, 1593684748;
	mov.b32 	%r1074, 1111207954;
	mov.b32 	%r1073, -123459836;
	mov.b32 	%r1072, -589760388;
	mov.b32 	%r1071, 1476011280;
	mov.u64 	%rd14, precalc_xorwow_matrix;
$L__BB0_3:
	mov.u64 	%rd3, %rd44;
	and.b64  	%rd4, %rd3, 3;
	setp.eq.s64 	%p3, %rd4, 0;
	@%p3 bra 	$L__BB0_115;
	mul.wide.u32 	%rd13, %r1058, 3200;
	add.s64 	%rd5, %rd14, %rd13;
	mov.b32 	%r1071, 0;
	mov.u32 	%r1072, %r1071;
	mov.u32 	%r1073, %r1071;
	mov.u32 	%r1074, %r1071;
	mov.u32 	%r1075, %r1071;
	mov.u32 	%r1064, %r1071;
$L__BB0_5:
	mul.wide.u32 	%rd15, %r1064, 4;
	add.s64 	%rd16, %rd1, %rd15;
	ld.local.u32 	%r14, [%rd16+4];
	shl.b32 	%r15, %r1064, 5;
	mov.b32 	%r1070, 0;
$L__BB0_6:
	.pragma "nounroll";
	shr.u32 	%r612, %r14, %r1070;
	and.b32  	%r613, %r612, 1;
	setp.eq.b32 	%p4, %r613, 1;
	not.pred 	%p5, %p4;
	add.s32 	%r614, %r15, %r1070;
	mul.lo.s32 	%r615, %r614, 5;
	mul.wide.u32 	%rd17, %r615, 4;
	add.s64 	%rd6, %rd5, %rd17;
	@%p5 bra 	$L__BB0_8;
	ld.global.u32 	%r616, [%rd6];
	xor.b32  	%r1075, %r1075, %r616;
	ld.global.u32 	%r617, [%rd6+4];
	xor.b32  	%r1074, %r1074, %r617;
	ld.global.u32 	%r618, [%rd6+8];
	xor.b32  	%r1073, %r1073, %r618;
	ld.global.u32 	%r619, [%rd6+12];
	xor.b32  	%r1072, %r1072, %r619;
	ld.global.u32 	%r620, [%rd6+16];
	xor.b32  	%r1071, %r1071, %r620;
$L__BB0_8:
	and.b32  	%r622, %r612, 2;
	setp.eq.s32 	%p6, %r622, 0;
	@%p6 bra 	$L__BB0_10;
	ld.global.u32 	%r623, [%rd6+20];
	xor.b32  	%r1075, %r1075, %r623;
	ld.global.u32 	%r624, [%rd6+24];
	xor.b32  	%r1074, %r1074, %r624;
	ld.global.u32 	%r625, [%rd6+28];
	xor.b32  	%r1073, %r1073, %r625;
	ld.global.u32 	%r626, [%rd6+32];
	xor.b32  	%r1072, %r1072, %r626;
	ld.global.u32 	%r627, [%rd6+36];
	xor.b32  	%r1071, %r1071, %r627;
$L__BB0_10:
	and.b32  	%r629, %r612, 4;
	setp.eq.s32 	%p7, %r629, 0;
	@%p7 bra 	$L__BB0_12;
	ld.global.u32 	%r630, [%rd6+40];
	xor.b32  	%r1075, %r1075, %r630;
	ld.global.u32 	%r631, [%rd6+44];
	xor.b32  	%r1074, %r1074, %r631;
	ld.global.u32 	%r632, [%rd6+48];
	xor.b32  	%r1073, %r1073, %r632;
	ld.global.u32 	%r633, [%rd6+52];
	xor.b32  	%r1072, %r1072, %r633;
	ld.global.u32 	%r634, [%rd6+56];
	xor.b32  	%r1071, %r1071, %r634;
$L__BB0_12:
	and.b32  	%r636, %r612, 8;
	setp.eq.s32 	%p8, %r636, 0;
	@%p8 bra 	$L__BB0_14;
	ld.global.u32 	%r637, [%rd6+60];
	xor.b32  	%r1075, %r1075, %r637;
	ld.global.u32 	%r638, [%rd6+64];
	xor.b32  	%r1074, %r1074, %r638;
	ld.global.u32 	%r639, [%rd6+68];
	xor.b32  	%r1073, %r1073, %r639;
	ld.global.u32 	%r640, [%rd6+72];
	xor.b32  	%r1072, %r1072, %r640;
	ld.global.u32 	%r641, [%rd6+76];
	xor.b32  	%r1071, %r1071, %r641;
$L__BB0_14:
	and.b32  	%r643, %r612, 16;
	setp.eq.s32 	%p9, %r643, 0;
	@%p9 bra 	$L__BB0_16;
	ld.global.u32 	%r644, [%rd6+80];
	xor.b32  	%r1075, %r1075, %r644;
	ld.global.u32 	%r645, [%rd6+84];
	xor.b32  	%r1074, %r1074, %r645;
	ld.global.u32 	%r646, [%rd6+88];
	xor.b32  	%r1073, %r1073, %r646;
	ld.global.u32 	%r647, [%rd6+92];
	xor.b32  	%r1072, %r1072, %r647;
	ld.global.u32 	%r648, [%rd6+96];
	xor.b32  	%r1071, %r1071, %r648;
$L__BB0_16:
	and.b32  	%r650, %r612, 32;
	setp.eq.s32 	%p10, %r650, 0;
	@%p10 bra 	$L__BB0_18;
	ld.global.u32 	%r651, [%rd6+100];
	xor.b32  	%r1075, %r1075, %r651;
	ld.global.u32 	%r652, [%rd6+104];
	xor.b32  	%r1074, %r1074, %r652;
	ld.global.u32 	%r653, [%rd6+108];
	xor.b32  	%r1073, %r1073, %r653;
	ld.global.u32 	%r654, [%rd6+112];
	xor.b32  	%r1072, %r1072, %r654;
	ld.global.u32 	%r655, [%rd6+116];
	xor.b32  	%r1071, %r1071, %r655;
$L__BB0_18:
	and.b32  	%r657, %r612, 64;
	setp.eq.s32 	%p11, %r657, 0;
	@%p11 bra 	$L__BB0_20;
	ld.global.u32 	%r658, [%rd6+120];
	xor.b32  	%r1075, %r1075, %r658;
	ld.global.u32 	%r659, [%rd6+124];
	xor.b32  	%r1074, %r1074, %r659;
	ld.global.u32 	%r660, [%rd6+128];
	xor.b32  	%r1073, %r1073, %r660;
	ld.global.u32 	%r661, [%rd6+132];
	xor.b32  	%r1072, %r1072, %r661;
	ld.global.u32 	%r662, [%rd6+136];
	xor.b32  	%r1071, %r1071, %r662;
$L__BB0_20:
	and.b32  	%r664, %r612, 128;
	setp.eq.s32 	%p12, %r664, 0;
	@%p12 bra 	$L__BB0_22;
	ld.global.u32 	%r665, [%rd6+140];
	xor.b32  	%r1075, %r1075, %r665;
	ld.global.u32 	%r666, [%rd6+144];
	xor.b32  	%r1074, %r1074, %r666;
	ld.global.u32 	%r667, [%rd6+148];
	xor.b32  	%r1073, %r1073, %r667;
	ld.global.u32 	%r668, [%rd6+152];
	xor.b32  	%r1072, %r1072, %r668;
	ld.global.u32 	%r669, [%rd6+156];
	xor.b32  	%r1071, %r1071, %r669;
$L__BB0_22:
	and.b32  	%r671, %r612, 256;
	setp.eq.s32 	%p13, %r671, 0;
	@%p13 bra 	$L__BB0_24;
	ld.global.u32 	%r672, [%rd6+160];
	xor.b32  	%r1075, %r1075, %r672;
	ld.global.u32 	%r673, [%rd6+164];
	xor.b32  	%r1074, %r1074, %r673;
	ld.global.u32 	%r674, [%rd6+168];
	xor.b32  	%r1073, %r1073, %r674;
	ld.global.u32 	%r675, [%rd6+172];
	xor.b32  	%r1072, %r1072, %r675;
	ld.global.u32 	%r676, [%rd6+176];
	xor.b32  	%r1071, %r1071, %r676;
$L__BB0_24:
	and.b32  	%r678, %r612, 512;
	setp.eq.s32 	%p14, %r678, 0;
	@%p14 bra 	$L__BB0_26;
	ld.global.u32 	%r679, [%rd6+180];
	xor.b32  	%r1075, %r1075, %r679;
	ld.global.u32 	%r680, [%rd6+184];
	xor.b32  	%r1074, %r1074, %r680;
	ld.global.u32 	%r681, [%rd6+188];
	xor.b32  	%r1073, %r1073, %r681;
	ld.global.u32 	%r682, [%rd6+192];
	xor.b32  	%r1072, %r1072, %r682;
	ld.global.u32 	%r683, [%rd6+196];
	xor.b32  	%r1071, %r1071, %r683;
$L__BB0_26:
	and.b32  	%r685, %r612, 1024;
	setp.eq.s32 	%p15, %r685, 0;
	@%p15 bra 	$L__BB0_28;
	ld.global.u32 	%r686, [%rd6+200];
	xor.b32  	%r1075, %r1075, %r686;
	ld.global.u32 	%r687, [%rd6+204];
	xor.b32  	%r1074, %r1074, %r687;
	ld.global.u32 	%r688, [%rd6+208];
	xor.b32  	%r1073, %r1073, %r688;
	ld.global.u32 	%r689, [%rd6+212];
	xor.b32  	%r1072, %r1072, %r689;
	ld.global.u32 	%r690, [%rd6+216];
	xor.b32  	%r1071, %r1071, %r690;
$L__BB0_28:
	and.b32  	%r692, %r612, 2048;
	setp.eq.s32 	%p16, %r692, 0;
	@%p16 bra 	$L__BB0_30;
	ld.global.u32 	%r693, [%rd6+220];
	xor.b32  	%r1075, %r1075, %r693;
	ld.global.u32 	%r694, [%rd6+224];
	xor.b32  	%r1074, %r1074, %r694;
	ld.global.u32 	%r695, [%rd6+228];
	xor.b32  	%r1073, %r1073, %r695;
	ld.global.u32 	%r696, [%rd6+232];
	xor.b32  	%r1072, %r1072, %r696;
	ld.global.u32 	%r697, [%rd6+236];
	xor.b32  	%r1071, %r1071, %r697;
$L__BB0_30:
	and.b32  	%r699, %r612, 4096;
	setp.eq.s32 	%p17, %r699, 0;
	@%p17 bra 	$L__BB0_32;
	ld.global.u32 	%r700, [%rd6+240];
	xor.b32  	%r1075, %r1075, %r700;
	ld.global.u32 	%r701, [%rd6+244];
	xor.b32  	%r1074, %r1074, %r701;
	ld.global.u32 	%r702, [%rd6+248];
	xor.b32  	%r1073, %r1073, %r702;
	ld.global.u32 	%r703, [%rd6+252];
	xor.b32  	%r1072, %r1072, %r703;
	ld.global.u32 	%r704, [%rd6+256];
	xor.b32  	%r1071, %r1071, %r704;
$L__BB0_32:
	and.b32  	%r706, %r612, 8192;
	setp.eq.s32 	%p18, %r706, 0;
	@%p18 bra 	$L__BB0_34;
	ld.global.u32 	%r707, [%rd6+260];
	xor.b32  	%r1075, %r1075, %r707;
	ld.global.u32 	%r708, [%rd6+264];
	xor.b32  	%r1074, %r1074, %r708;
	ld.global.u32 	%r709, [%rd6+268];
	xor.b32  	%r1073, %r1073, %r709;
	ld.global.u32 	%r710, [%rd6+272];
	xor.b32  	%r1072, %r1072, %r710;
	ld.global.u32 	%r711, [%rd6+276];
	xor.b32  	%r1071, %r1071, %r711;
$L__BB0_34:
	and.b32  	%r713, %r612, 16384;
	setp.eq.s32 	%p19, %r713, 0;
	@%p19 bra 	$L__BB0_36;
	ld.global.u32 	%r714, [%rd6+280];
	xor.b32  	%r1075, %r1075, %r714;
	ld.global.u32 	%r715, [%rd6+284];
	xor.b32  	%r1074, %r1074, %r715;
	ld.global.u32 	%r716, [%rd6+288];
	xor.b32  	%r1073, %r1073, %r716;
	ld.global.u32 	%r717, [%rd6+292];
	xor.b32  	%r1072, %r1072, %r717;
	ld.global.u32 	%r718, [%rd6+296];
	xor.b32  	%r1071, %r1071, %r718;
$L__BB0_36:
	and.b32  	%r720, %r612, 32768;
	setp.eq.s32 	%p20, %r720, 0;
	@%p20 bra 	$L__BB0_38;
	ld.global.u32 	%r721, [%rd6+300];
	xor.b32  	%r1075, %r1075, %r721;
	ld.global.u32 	%r722, [%rd6+304];
	xor.b32  	%r1074, %r1074, %r722;
	ld.global.u32 	%r723, [%rd6+308];
	xor.b32  	%r1073, %r1073, %r723;
	ld.global.u32 	%r724, [%rd6+312];
	xor.b32  	%r1072, %r1072, %r724;
	ld.global.u32 	%r725, [%rd6+316];
	xor.b32  	%r1071, %r1071, %r725;
$L__BB0_38:
	add.s32 	%r1070, %r1070, 16;
	setp.ne.s32 	%p21, %r1070, 32;
	@%p21 bra 	$L__BB0_6;
	mad.lo.s32 	%r726, %r1064, -31, %r15;
	add.s32 	%r1064, %r726, 1;
	setp.ne.s32 	%p22, %r1064, 5;
	@%p22 bra 	$L__BB0_5;
	st.local.u32 	[%rd1+4], %r1075;
	st.local.v2.u32 	[%rd1+8], {%r1074, %r1073};
	st.local.v2.u32 	[%rd1+16], {%r1072, %r1071};
	setp.eq.s64 	%p23, %rd4, 1;
	@%p23 bra 	$L__BB0_115;
	mov.b32 	%r1071, 0;
	mov.u32 	%r1072, %r1071;
	mov.u32 	%r1073, %r1071;
	mov.u32 	%r1074, %r1071;
	mov.u32 	%r1075, %r1071;
	mov.u32 	%r1156, %r1071;
$L__BB0_42:
	mul.wide.u32 	%rd18, %r1156, 4;
	add.s64 	%rd19, %rd1, %rd18;
	ld.local.u32 	%r190, [%rd19+4];
	shl.b32 	%r191, %r1156, 5;
	mov.b32 	%r1162, 0;
$L__BB0_43:
	.pragma "nounroll";
	shr.u32 	%r729, %r190, %r1162;
	and.b32  	%r730, %r729, 1;
	setp.eq.b32 	%p24, %r730, 1;
	not.pred 	%p25, %p24;
	add.s32 	%r731, %r191, %r1162;
	mul.lo.s32 	%r732, %r731, 5;
	mul.wide.u32 	%rd20, %r732, 4;
	add.s64 	%rd7, %rd5, %rd20;
	@%p25 bra 	$L__BB0_45;
	ld.global.u32 	%r733, [%rd7];
	xor.b32  	%r1075, %r1075, %r733;
	ld.global.u32 	%r734, [%rd7+4];
	xor.b32  	%r1074, %r1074, %r734;
	ld.global.u32 	%r735, [%rd7+8];
	xor.b32  	%r1073, %r1073, %r735;
	ld.global.u32 	%r736, [%rd7+12];
	xor.b32  	%r1072, %r1072, %r736;
	ld.global.u32 	%r737, [%rd7+16];
	xor.b32  	%r1071, %r1071, %r737;
$L__BB0_45:
	and.b32  	%r739, %r729, 2;
	setp.eq.s32 	%p26, %r739, 0;
	@%p26 bra 	$L__BB0_47;
	ld.global.u32 	%r740, [%rd7+20];
	xor.b32  	%r1075, %r1075, %r740;
	ld.global.u32 	%r741, [%rd7+24];
	xor.b32  	%r1074, %r1074, %r741;
	ld.global.u32 	%r742, [%rd7+28];
	xor.b32  	%r1073, %r1073, %r742;
	ld.global.u32 	%r743, [%rd7+32];
	xor.b32  	%r1072, %r1072, %r743;
	ld.global.u32 	%r744, [%rd7+36];
	xor.b32  	%r1071, %r1071, %r744;
$L__BB0_47:
	and.b32  	%r746, %r729, 4;
	setp.eq.s32 	%p27, %r746, 0;
	@%p27 bra 	$L__BB0_49;
	ld.global.u32 	%r747, [%rd7+40];
	xor.b32  	%r1075, %r1075, %r747;
	ld.global.u32 	%r748, [%rd7+44];
	xor.b32  	%r1074, %r1074, %r748;
	ld.global.u32 	%r749, [%rd7+48];
	xor.b32  	%r1073, %r1073, %r749;
	ld.global.u32 	%r750, [%rd7+52];
	xor.b32  	%r1072, %r1072, %r750;
	ld.global.u32 	%r751, [%rd7+56];
	xor.b32  	%r1071, %r1071, %r751;
$L__BB0_49:
	and.b32  	%r753, %r729, 8;
	setp.eq.s32 	%p28, %r753, 0;
	@%p28 bra 	$L__BB0_51;
	ld.global.u32 	%r754, [%rd7+60];
	xor.b32  	%r1075, %r1075, %r754;
	ld.global.u32 	%r755, [%rd7+64];
	xor.b32  	%r1074, %r1074, %r755;
	ld.global.u32 	%r756, [%rd7+68];
	xor.b32  	%r1073, %r1073, %r756;
	ld.global.u32 	%r757, [%rd7+72];
	xor.b32  	%r1072, %r1072, %r757;
	ld.global.u32 	%r758, [%rd7+76];
	xor.b32  	%r1071, %r1071, %r758;
$L__BB0_51:
	and.b32  	%r760, %r729, 16;
	setp.eq.s32 	%p29, %r760, 0;
	@%p29 bra 	$L__BB0_53;
	ld.global.u32 	%r761, [%rd7+80];
	xor.b32  	%r1075, %r1075, %r761;
	ld.global.u32 	%r762, [%rd7+84];
	xor.b32  	%r1074, %r1074, %r762;
	ld.global.u32 	%r763, [%rd7+88];
	xor.b32  	%r1073, %r1073, %r763;
	ld.global.u32 	%r764, [%rd7+92];
	xor.b32  	%r1072, %r1072, %r764;
	ld.global.u32 	%r765, [%rd7+96];
	xor.b32  	%r1071, %r1071, %r765;
$L__BB0_53:
	and.b32  	%r767, %r729, 32;
	setp.eq.s32 	%p30, %r767, 0;
	@%p30 bra 	$L__BB0_55;
	ld.global.u32 	%r768, [%rd7+100];
	xor.b32  	%r1075, %r1075, %r768;
	ld.global.u32 	%r769, [%rd7+104];
	xor.b32  	%r1074, %r1074, %r769;
	ld.global.u32 	%r770, [%rd7+108];
	xor.b32  	%r1073, %r1073, %r770;
	ld.global.u32 	%r771, [%rd7+112];
	xor.b32  	%r1072, %r1072, %r771;
	ld.global.u32 	%r772, [%rd7+116];
	xor.b32  	%r1071, %r1071, %r772;
$L__BB0_55:
	and.b32  	%r774, %r729, 64;
	setp.eq.s32 	%p31, %r774, 0;
	@%p31 bra 	$L__BB0_57;
	ld.global.u32 	%r775, [%rd7+120];
	xor.b32  	%r1075, %r1075, %r775;
	ld.global.u32 	%r776, [%rd7+124];
	xor.b32  	%r1074, %r1074, %r776;
	ld.global.u32 	%r777, [%rd7+128];
	xor.b32  	%r1073, %r1073, %r777;
	ld.global.u32 	%r778, [%rd7+132];
	xor.b32  	%r1072, %r1072, %r778;
	ld.global.u32 	%r779, [%rd7+136];
	xor.b32  	%r1071, %r1071, %r779;
$L__BB0_57:
	and.b32  	%r781, %r729, 128;
	setp.eq.s32 	%p32, %r781, 0;
	@%p32 bra 	$L__BB0_59;
	ld.global.u32 	%r782, [%rd7+140];
	xor.b32  	%r1075, %r1075, %r782;
	ld.global.u32 	%r783, [%rd7+144];
	xor.b32  	%r1074, %r1074, %r783;
	ld.global.u32 	%r784, [%rd7+148];
	xor.b32  	%r1073, %r1073, %r784;
	ld.global.u32 	%r785, [%rd7+152];
	xor.b32  	%r1072, %r1072, %r785;
	ld.global.u32 	%r786, [%rd7+156];
	xor.b32  	%r1071, %r1071, %r786;
$L__BB0_59:
	and.b32  	%r788, %r729, 256;
	setp.eq.s32 	%p33, %r788, 0;
	@%p33 bra 	$L__BB0_61;
	ld.global.u32 	%r789, [%rd7+160];
	xor.b32  	%r1075, %r1075, %r789;
	ld.global.u32 	%r790, [%rd7+164];
	xor.b32  	%r1074, %r1074, %r790;
	ld.global.u32 	%r791, [%rd7+168];
	xor.b32  	%r1073, %r1073, %r791;
	ld.global.u32 	%r792, [%rd7+172];
	xor.b32  	%r1072, %r1072, %r792;
	ld.global.u32 	%r793, [%rd7+176];
	xor.b32  	%r1071, %r1071, %r793;
$L__BB0_61:
	and.b32  	%r795, %r729, 512;
	setp.eq.s32 	%p34, %r795, 0;
	@%p34 bra 	$L__BB0_63;
	ld.global.u32 	%r796, [%rd7+180];
	xor.b32  	%r1075, %r1075, %r796;
	ld.global.u32 	%r797, [%rd7+184];
	xor.b32  	%r1074, %r1074, %r797;
	ld.global.u32 	%r798, [%rd7+188];
	xor.b32  	%r1073, %r1073, %r798;
	ld.global.u32 	%r799, [%rd7+192];
	xor.b32  	%r1072, %r1072, %r799;
	ld.global.u32 	%r800, [%rd7+196];
	xor.b32  	%r1071, %r1071, %r800;
$L__BB0_63:
	and.b32  	%r802, %r729, 1024;
	setp.eq.s32 	%p35, %r802, 0;
	@%p35 bra 	$L__BB0_65;
	ld.global.u32 	%r803, [%rd7+200];
	xor.b32  	%r1075, %r1075, %r803;
	ld.global.u32 	%r804, [%rd7+204];
	xor.b32  	%r1074, %r1074, %r804;
	ld.global.u32 	%r805, [%rd7+208];
	xor.b32  	%r1073, %r1073, %r805;
	ld.global.u32 	%r806, [%rd7+212];
	xor.b32  	%r1072, %r1072, %r806;
	ld.global.u32 	%r807, [%rd7+216];
	xor.b32  	%r1071, %r1071, %r807;
$L__BB0_65:
	and.b32  	%r809, %r729, 2048;
	setp.eq.s32 	%p36, %r809, 0;
	@%p36 bra 	$L__BB0_67;
	ld.global.u32 	%r810, [%rd7+220];
	xor.b32  	%r1075, %r1075, %r810;
	ld.global.u32 	%r811, [%rd7+224];
	xor.b32  	%r1074, %r1074, %r811;
	ld.global.u32 	%r812, [%rd7+228];
	xor.b32  	%r1073, %r1073, %r812;
	ld.global.u32 	%r813, [%rd7+232];
	xor.b32  	%r1072, %r1072, %r813;
	ld.global.u32 	%r814, [%rd7+236];
	xor.b32  	%r1071, %r1071, %r814;
$L__BB0_67:
	and.b32  	%r816, %r729, 4096;
	setp.eq.s32 	%p37, %r816, 0;
	@%p37 bra 	$L__BB0_69;
	ld.global.u32 	%r817, [%rd7+240];
	xor.b32  	%r1075, %r1075, %r817;
	ld.global.u32 	%r818, [%rd7+244];
	xor.b32  	%r1074, %r1074, %r818;
	ld.global.u32 	%r819, [%rd7+248];
	xor.b32  	%r1073, %r1073, %r819;
	ld.global.u32 	%r820, [%rd7+252];
	xor.b32  	%r1072, %r1072, %r820;
	ld.global.u32 	%r821, [%rd7+256];
	xor.b32  	%r1071, %r1071, %r821;
$L__BB0_69:
	and.b32  	%r823, %r729, 8192;
	setp.eq.s32 	%p38, %r823, 0;
	@%p38 bra 	$L__BB0_71;
	ld.global.u32 	%r824, [%rd7+260];
	xor.b32  	%r1075, %r1075, %r824;
	ld.global.u32 	%r825, [%rd7+264];
	xor.b32  	%r1074, %r1074, %r825;
	ld.global.u32 	%r826, [%rd7+268];
	xor.b32  	%r1073, %r1073, %r826;
	ld.global.u32 	%r827, [%rd7+272];
	xor.b32  	%r1072, %r1072, %r827;
	ld.global.u32 	%r828, [%rd7+276];
	xor.b32  	%r1071, %r1071, %r828;
$L__BB0_71:
	and.b32  	%r830, %r729, 16384;
	setp.eq.s32 	%p39, %r830, 0;
	@%p39 bra 	$L__BB0_73;
	ld.global.u32 	%r831, [%rd7+280];
	xor.b32  	%r1075, %r1075, %r831;
	ld.global.u32 	%r832, [%rd7+284];
	xor.b32  	%r1074, %r1074, %r832;
	ld.global.u32 	%r833, [%rd7+288];
	xor.b32  	%r1073, %r1073, %r833;
	ld.global.u32 	%r834, [%rd7+292];
	xor.b32  	%r1072, %r1072, %r834;
	ld.global.u32 	%r835, [%rd7+296];
	xor.b32  	%r1071, %r1071, %r835;
$L__BB0_73:
	and.b32  	%r837, %r729, 32768;
	setp.eq.s32 	%p40, %r837, 0;
	@%p40 bra 	$L__BB0_75;
	ld.global.u32 	%r838, [%rd7+300];
	xor.b32  	%r1075, %r1075, %r838;
	ld.global.u32 	%r839, [%rd7+304];
	xor.b32  	%r1074, %r1074, %r839;
	ld.global.u32 	%r840, [%rd7+308];
	xor.b32  	%r1073, %r1073, %r840;
	ld.global.u32 	%r841, [%rd7+312];
	xor.b32  	%r1072, %r1072, %r841;
	ld.global.u32 	%r842, [%rd7+316];
	xor.b32  	%r1071, %r1071, %r842;
$L__BB0_75:
	add.s32 	%r1162, %r1162, 16;
	setp.ne.s32 	%p41, %r1162, 32;
	@%p41 bra 	$L__BB0_43;
	mad.lo.s32 	%r843, %r1156, -31, %r191;
	add.s32 	%r1156, %r843, 1;
	setp.ne.s32 	%p42, %r1156, 5;
	@%p42 bra 	$L__BB0_42;
	st.local.u32 	[%rd1+4], %r1075;
	st.local.v2.u32 	[%rd1+8], {%r1074, %r1073};
	st.local.v2.u32 	[%rd1+16], {%r1072, %r1071};
	setp.ne.s64 	%p43, %rd4, 3;
	@%p43 bra 	$L__BB0_115;
	mov.b32 	%r1071, 0;
	mov.u32 	%r1072, %r1071;
	mov.u32 	%r1073, %r1071;
	mov.u32 	%r1074, %r1071;
	mov.u32 	%r1075, %r1071;
	mov.u32 	%r1248, %r1071;
$L__BB0_79:
	mul.wide.u32 	%rd21, %r1248, 4;
	add.s64 	%rd22, %rd1, %rd21;
	ld.local.u32 	%r366, [%rd22+4];
	shl.b32 	%r367, %r1248, 5;
	mov.b32 	%r1254, 0;
$L__BB0_80:
	.pragma "nounroll";
	shr.u32 	%r846, %r366, %r1254;
	and.b32  	%r847, %r846, 1;
	setp.eq.b32 	%p44, %r847, 1;
	not.pred 	%p45, %p44;
	add.s32 	%r848, %r367, %r1254;
	mul.lo.s32 	%r849, %r848, 5;
	mul.wide.u32 	%rd23, %r849, 4;
	add.s64 	%rd8, %rd5, %rd23;
	@%p45 bra 	$L__BB0_82;
	ld.global.u32 	%r850, [%rd8];
	xor.b32  	%r1075, %r1075, %r850;
	ld.global.u32 	%r851, [%rd8+4];
	xor.b32  	%r1074, %r1074, %r851;
	ld.global.u32 	%r852, [%rd8+8];
	xor.b32  	%r1073, %r1073, %r852;
	ld.global.u32 	%r853, [%rd8+12];
	xor.b32  	%r1072, %r1072, %r853;
	ld.global.u32 	%r854, [%rd8+16];
	xor.b32  	%r1071, %r1071, %r854;
$L__BB0_82:
	and.b32  	%r856, %r846, 2;
	setp.eq.s32 	%p46, %r856, 0;
	@%p46 bra 	$L__BB0_84;
	ld.global.u32 	%r857, [%rd8+20];
	xor.b32  	%r1075, %r1075, %r857;
	ld.global.u32 	%r858, [%rd8+24];
	xor.b32  	%r1074, %r1074, %r858;
	ld.global.u32 	%r859, [%rd8+28];
	xor.b32  	%r1073, %r1073, %r859;
	ld.global.u32 	%r860, [%rd8+32];
	xor.b32  	%r1072, %r1072, %r860;
	ld.global.u32 	%r861, [%rd8+36];
	xor.b32  	%r1071, %r1071, %r861;
$L__BB0_84:
	and.b32  	%r863, %r846, 4;
	setp.eq.s32 	%p47, %r863, 0;
	@%p47 bra 	$L__BB0_86;
	ld.global.u32 	%r864, [%rd8+40];
	xor.b32  	%r1075, %r1075, %r864;
	ld.global.u32 	%r865, [%rd8+44];
	xor.b32  	%r1074, %r1074, %r865;
	ld.global.u32 	%r866, [%rd8+48];
	xor.b32  	%r1073, %r1073, %r866;
	ld.global.u32 	%r867, [%rd8+52];
	xor.b32  	%r1072, %r1072, %r867;
	ld.global.u32 	%r868, [%rd8+56];
	xor.b32  	%r1071, %r1071, %r868;
$L__BB0_86:
	and.b32  	%r870, %r846, 8;
	setp.eq.s32 	%p48, %r870, 0;
	@%p48 bra 	$L__BB0_88;
	ld.global.u32 	%r871, [%rd8+60];
	xor.b32  	%r1075, %r1075, %r871;
	ld.global.u32 	%r872, [%rd8+64];
	xor.b32  	%r1074, %r1074, %r872;
	ld.global.u32 	%r873, [%rd8+68];
	xor.b32  	%r1073, %r1073, %r873;
	ld.global.u32 	%r874, [%rd8+72];
	xor.b32  	%r1072, %r1072, %r874;
	ld.global.u32 	%r875, [%rd8+76];
	xor.b32  	%r1071, %r1071, %r875;
$L__BB0_88:
	and.b32  	%r877, %r846, 16;
	setp.eq.s32 	%p49, %r877, 0;
	@%p49 bra 	$L__BB0_90;
	ld.global.u32 	%r878, [%rd8+80];
	xor.b32  	%r1075, %r1075, %r878;
	ld.global.u32 	%r879, [%rd8+84];
	xor.b32  	%r1074, %r1074, %r879;
	ld.global.u32 	%r880, [%rd8+88];
	xor.b32  	%r1073, %r1073, %r880;
	ld.global.u32 	%r881, [%rd8+92];
	xor.b32  	%r1072, %r1072, %r881;
	ld.global.u32 	%r882, [%rd8+96];
	xor.b32  	%r1071, %r1071, %r882;
$L__BB0_90:
	and.b32  	%r884, %r846, 32;
	setp.eq.s32 	%p50, %r884, 0;
	@%p50 bra 	$L__BB0_92;
	ld.global.u32 	%r885, [%rd8+100];
	xor.b32  	%r1075, %r1075, %r885;
	ld.global.u32 	%r886, [%rd8+104];
	xor.b32  	%r1074, %r1074, %r886;
	ld.global.u32 	%r887, [%rd8+108];
	xor.b32  	%r1073, %r1073, %r887;
	ld.global.u32 	%r888, [%rd8+112];
	xor.b32  	%r1072, %r1072, %r888;
	ld.global.u32 	%r889, [%rd8+116];
	xor.b32  	%r1071, %r1071, %r889;
$L__BB0_92:
	and.b32  	%r891, %r846, 64;
	setp.eq.s32 	%p51, %r891, 0;
	@%p51 bra 	$L__BB0_94;
	ld.global.u32 	%r892, [%rd8+120];
	xor.b32  	%r1075, %r1075, %r892;
	ld.global.u32 	%r893, [%rd8+124];
	xor.b32  	%r1074, %r1074, %r893;
	ld.global.u32 	%r894, [%rd8+128];
	xor.b32  	%r1073, %r1073, %r894;
	ld.global.u32 	%r895, [%rd8+132];
	xor.b32  	%r1072, %r1072, %r895;
	ld.global.u32 	%r896, [%rd8+136];
	xor.b32  	%r1071, %r1071, %r896;
$L__BB0_94:
	and.b32  	%r898, %r846, 128;
	setp.eq.s32 	%p52, %r898, 0;
	@%p52 bra 	$L__BB0_96;
	ld.global.u32 	%r899, [%rd8+140];
	xor.b32  	%r1075, %r1075, %r899;
	ld.global.u32 	%r900, [%rd8+144];
	xor.b32  	%r1074, %r1074, %r900;
	ld.global.u32 	%r901, [%rd8+148];
	xor.b32  	%r1073, %r1073, %r901;
	ld.global.u32 	%r902, [%rd8+152];
	xor.b32  	%r1072, %r1072, %r902;
	ld.global.u32 	%r903, [%rd8+156];
	xor.b32  	%r1071, %r1071, %r903;
$L__BB0_96:
	and.b32  	%r905, %r846, 256;
	setp.eq.s32 	%p53, %r905, 0;
	@%p53 bra 	$L__BB0_98;
	ld.global.u32 	%r906, [%rd8+160];
	xor.b32  	%r1075, %r1075, %r906;
	ld.global.u32 	%r907, [%rd8+164];
	xor.b32  	%r1074, %r1074, %r907;
	ld.global.u32 	%r908, [%rd8+168];
	xor.b32  	%r1073, %r1073, %r908;
	ld.global.u32 	%r909, [%rd8+172];
	xor.b32  	%r1072, %r1072, %r909;
	ld.global.u32 	%r910, [%rd8+176];
	xor.b32  	%r1071, %r1071, %r910;
$L__BB0_98:
	and.b32  	%r912, %r846, 512;
	setp.eq.s32 	%p54, %r912, 0;
	@%p54 bra 	$L__BB0_100;
	ld.global.u32 	%r913, [%rd8+180];
	xor.b32  	%r1075, %r1075, %r913;
	ld.global.u32 	%r914, [%rd8+184];
	xor.b32  	%r1074, %r1074, %r914;
	ld.global.u32 	%r915, [%rd8+188];
	xor.b32  	%r1073, %r1073, %r915;
	ld.global.u32 	%r916, [%rd8+192];
	xor.b32  	%r1072, %r1072, %r916;
	ld.global.u32 	%r917, [%rd8+196];
	xor.b32  	%r1071, %r1071, %r917;
$L__BB0_100:
	and.b32  	%r919, %r846, 1024;
	setp.eq.s32 	%p55, %r919, 0;
	@%p55 bra 	$L__BB0_102;
	ld.global.u32 	%r920, [%rd8+200];
	xor.b32  	%r1075, %r1075, %r920;
	ld.global.u32 	%r921, [%rd8+204];
	xor.b32  	%r1074, %r1074, %r921;
	ld.global.u32 	%r922, [%rd8+208];
	xor.b32  	%r1073, %r1073, %r922;
	ld.global.u32 	%r923, [%rd8+212];
	xor.b32  	%r1072, %r1072, %r923;
	ld.global.u32 	%r924, [%rd8+216];
	xor.b32  	%r1071, %r1071, %r924;
$L__BB0_102:
	and.b32  	%r926, %r846, 2048;
	setp.eq.s32 	%p56, %r926, 0;
	@%p56 bra 	$L__BB0_104;
	ld.global.u32 	%r927, [%rd8+220];
	xor.b32  	%r1075, %r1075, %r927;
	ld.global.u32 	%r928, [%rd8+224];
	xor.b32  	%r1074, %r1074, %r928;
	ld.global.u32 	%r929, [%rd8+228];
	xor.b32  	%r1073, %r1073, %r929;
	ld.global.u32 	%r930, [%rd8+232];
	xor.b32  	%r1072, %r1072, %r930;
	ld.global.u32 	%r931, [%rd8+236];
	xor.b32  	%r1071, %r1071, %r931;
$L__BB0_104:
	and.b32  	%r933, %r846, 4096;
	setp.eq.s32 	%p57, %r933, 0;
	@%p57 bra 	$L__BB0_106;
	ld.global.u32 	%r934, [%rd8+240];
	xor.b32  	%r1075, %r1075, %r934;
	ld.global.u32 	%r935, [%rd8+244];
	xor.b32  	%r1074, %r1074, %r935;
	ld.global.u32 	%r936, [%rd8+248];
	xor.b32  	%r1073, %r1073, %r936;
	ld.global.u32 	%r937, [%rd8+252];
	xor.b32  	%r1072, %r1072, %r937;
	ld.global.u32 	%r938, [%rd8+256];
	xor.b32  	%r1071, %r1071, %r938;
$L__BB0_106:
	and.b32  	%r940, %r846, 8192;
	setp.eq.s32 	%p58, %r940, 0;
	@%p58 bra 	$L__BB0_108;
	ld.global.u32 	%r941, [%rd8+260];
	xor.b32  	%r1075, %r1075, %r941;
	ld.global.u32 	%r942, [%rd8+264];
	xor.b32  	%r1074, %r1074, %r942;
	ld.global.u32 	%r943, [%rd8+268];
	xor.b32  	%r1073, %r1073, %r943;
	ld.global.u32 	%r944, [%rd8+272];
	xor.b32  	%r1072, %r1072, %r944;
	ld.global.u32 	%r945, [%rd8+276];
	xor.b32  	%r1071, %r1071, %r945;
$L__BB0_108:
	and.b32  	%r947, %r846, 16384;
	setp.eq.s32 	%p59, %r947, 0;
	@%p59 bra 	$L__BB0_110;
	ld.global.u32 	%r948, [%rd8+280];
	xor.b32  	%r1075, %r1075, %r948;
	ld.global.u32 	%r949, [%rd8+284];
	xor.b32  	%r1074, %r1074, %r949;
	ld.global.u32 	%r950, [%rd8+288];
	xor.b32  	%r1073, %r1073, %r950;
	ld.global.u32 	%r951, [%rd8+292];
	xor.b32  	%r1072, %r1072, %r951;
	ld.global.u32 	%r952, [%rd8+296];
	xor.b32  	%r1071, %r1071, %r952;
$L__BB0_110:
	and.b32  	%r954, %r846, 32768;
	setp.eq.s32 	%p60, %r954, 0;
	@%p60 bra 	$L__BB0_112;
	ld.global.u32 	%r955, [%rd8+300];
	xor.b32  	%r1075, %r1075, %r955;
	ld.global.u32 	%r956, [%rd8+304];
	xor.b32  	%r1074, %r1074, %r956;
	ld.global.u32 	%r957, [%rd8+308];
	xor.b32  	%r1073, %r1073, %r957;
	ld.global.u32 	%r958, [%rd8+312];
	xor.b32  	%r1072, %r1072, %r958;
	ld.global.u32 	%r959, [%rd8+316];
	xor.b32  	%r1071, %r1071, %r959;
$L__BB0_112:
	add.s32 	%r1254, %r1254, 16;
	setp.ne.s32 	%p61, %r1254, 32;
	@%p61 bra 	$L__BB0_80;
	mad.lo.s32 	%r960, %r1248, -31, %r367;
	add.s32 	%r1248, %r960, 1;
	setp.ne.s32 	%p62, %r1248, 5;
	@%p62 bra 	$L__BB0_79;
	st.local.u32 	[%rd1+4], %r1075;
	st.local.v2.u32 	[%rd1+8], {%r1074, %r1073};
	st.local.v2.u32 	[%rd1+16], {%r1072, %r1071};
$L__BB0_115:
	shr.u64 	%rd44, %rd3, 2;
	add.s32 	%r1058, %r1058, 1;
	setp.gt.u64 	%p63, %rd3, 3;
	@%p63 bra 	$L__BB0_3;
$L__BB0_116:
	mov.b32 	%r961, 0;
	st.local.v2.u32 	[%rd1+24], {%r961, %r961};
	st.local.u32 	[%rd1+32], %r961;
	mov.b64 	%rd24, 0;
	st.local.u64 	[%rd1+40], %rd24;
	setp.lt.s32 	%p64, %r592, 1;
	mov.f64 	%fd41, 0d0000000000000000;
	@%p64 bra 	$L__BB0_124;
	and.b32  	%r547, %r592, 3;
	setp.lt.u32 	%p65, %r592, 4;
	mov.f64 	%fd41, 0d0000000000000000;
	mov.b32 	%r1357, 832094735;
	@%p65 bra 	$L__BB0_120;
	and.b32  	%r965, %r592, 2147483644;
	neg.s32 	%r1345, %r965;
	mov.f64 	%fd41, 0d0000000000000000;
	mov.b32 	%r1346, 834994231;
$L__BB0_119:
	mov.u32 	%r1357, %r1346;
	shr.u32 	%r966, %r1075, 2;
	xor.b32  	%r967, %r966, %r1075;
	shl.b32 	%r968, %r1071, 4;
	shl.b32 	%r969, %r967, 1;
	xor.b32  	%r970, %r969, %r968;
	xor.b32  	%r971, %r970, %r967;
	xor.b32  	%r972, %r971, %r1071;
	add.s32 	%r973, %r1357, -2899496;
	add.s32 	%r974, %r973, %r972;
	add.s32 	%r975, %r974, 362437;
	shr.u32 	%r976, %r1074, 2;
	xor.b32  	%r977, %r976, %r1074;
	shl.b32 	%r978, %r972, 4;
	shl.b32 	%r979, %r977, 1;
	xor.b32  	%r980, %r979, %r978;
	xor.b32  	%r981, %r980, %r977;
	xor.b32  	%r982, %r981, %r972;
	add.s32 	%r983, %r973, %r982;
	add.s32 	%r984, %r983, 724874;
	cvt.u64.u32 	%rd25, %r975;
	mul.wide.u32 	%rd26, %r984, 2097152;
	xor.b64  	%rd27, %rd26, %rd25;
	cvt.rn.f64.u64 	%fd13, %rd27;
	fma.rn.f64 	%fd14, %fd13, 0d3CA0000000000000, 0d3C90000000000000;
	fma.rn.f64 	%fd15, %fd14, 0d4000000000000000, 0dBFF0000000000000;
	fma.rn.f64 	%fd16, %fd15, %fd15, %fd41;
	shr.u32 	%r985, %r1073, 2;
	xor.b32  	%r986, %r985, %r1073;
	shl.b32 	%r987, %r982, 4;
	shl.b32 	%r988, %r986, 1;
	xor.b32  	%r989, %r988, %r987;
	xor.b32  	%r990, %r989, %r986;
	xor.b32  	%r991, %r990, %r982;
	add.s32 	%r992, %r973, %r991;
	add.s32 	%r993, %r992, 1087311;
	shr.u32 	%r994, %r1072, 2;
	xor.b32  	%r995, %r994, %r1072;
	shl.b32 	%r996, %r991, 4;
	shl.b32 	%r997, %r995, 1;
	xor.b32  	%r998, %r997, %r996;
	xor.b32  	%r999, %r998, %r995;
	xor.b32  	%r1075, %r999, %r991;
	add.s32 	%r1000, %r973, %r1075;
	add.s32 	%r1001, %r1000, 1449748;
	cvt.u64.u32 	%rd28, %r993;
	mul.wide.u32 	%rd29, %r1001, 2097152;
	xor.b64  	%rd30, %rd29, %rd28;
	cvt.rn.f64.u64 	%fd17, %rd30;
	fma.rn.f64 	%fd18, %fd17, 0d3CA0000000000000, 0d3C90000000000000;
	fma.rn.f64 	%fd19, %fd18, 0d4000000000000000, 0dBFF0000000000000;
	fma.rn.f64 	%fd20, %fd19, %fd19, %fd16;
	shr.u32 	%r1002, %r1071, 2;
	xor.b32  	%r1003, %r1002, %r1071;
	shl.b32 	%r1004, %r1075, 4;
	shl.b32 	%r1005, %r1003, 1;
	xor.b32  	%r1006, %r1005, %r1004;
	xor.b32  	%r1007, %r1006, %r1003;
	xor.b32  	%r1074, %r1007, %r1075;
	add.s32 	%r1008, %r973, %r1074;
	add.s32 	%r1009, %r1008, 1812185;
	shr.u32 	%r1010, %r972, 2;
	xor.b32  	%r1011, %r1010, %r972;
	shl.b32 	%r1012, %r1074, 4;
	shl.b32 	%r1013, %r1011, 1;
	xor.b32  	%r1014, %r1013, %r1012;
	xor.b32  	%r1015, %r1014, %r1011;
	xor.b32  	%r1073, %r1015, %r1074;
	add.s32 	%r1016, %r973, %r1073;
	add.s32 	%r1017, %r1016, 2174622;
	cvt.u64.u32 	%rd31, %r1009;
	mul.wide.u32 	%rd32, %r1017, 2097152;
	xor.b64  	%rd33, %rd32, %rd31;
	cvt.rn.f64.u64 	%fd21, %rd33;
	fma.rn.f64 	%fd22, %fd21, 0d3CA0000000000000, 0d3C90000000000000;
	fma.rn.f64 	%fd23, %fd22, 0d4000000000000000, 0dBFF0000000000000;
	fma.rn.f64 	%fd24, %fd23, %fd23, %fd20;
	shr.u32 	%r1018, %r982, 2;
	xor.b32  	%r1019, %r1018, %r982;
	shl.b32 	%r1020, %r1073, 4;
	shl.b32 	%r1021, %r1019, 1;
	xor.b32  	%r1022, %r1021, %r1020;
	xor.b32  	%r1023, %r1022, %r1019;
	xor.b32  	%r1072, %r1023, %r1073;
	add.s32 	%r1024, %r973, %r1072;
	add.s32 	%r1025, %r1024, 2537059;
	shr.u32 	%r1026, %r991, 2;
	xor.b32  	%r1027, %r1026, %r991;
	shl.b32 	%r1028, %r1072, 4;
	shl.b32 	%r1029, %r1027, 1;
	xor.b32  	%r1030, %r1029, %r1028;
	xor.b32  	%r1031, %r1030, %r1027;
	xor.b32  	%r1071, %r1031, %r1072;
	add.s32 	%r1032, %r1071, %r1357;
	cvt.u64.u32 	%rd34, %r1025;
	mul.wide.u32 	%rd35, %r1032, 2097152;
	xor.b64  	%rd36, %rd35, %rd34;
	cvt.rn.f64.u64 	%fd25, %rd36;
	fma.rn.f64 	%fd26, %fd25, 0d3CA0000000000000, 0d3C90000000000000;
	fma.rn.f64 	%fd27, %fd26, 0d4000000000000000, 0dBFF0000000000000;
	fma.rn.f64 	%fd41, %fd27, %fd27, %fd24;
	add.s32 	%r1346, %r1357, 2899496;
	add.s32 	%r1345, %r1345, 4;
	setp.ne.s32 	%p66, %r1345, 0;
	@%p66 bra 	$L__BB0_119;
$L__BB0_120:
	setp.eq.s32 	%p67, %r547, 0;
	@%p67 bra 	$L__BB0_123;
	add.s32 	%r1364, %r1357, 724874;
	neg.s32 	%r1363, %r547;
	mov.u32 	%r1368, %r1074;
	mov.u32 	%r1369, %r1075;
$L__BB0_122:
	.pragma "nounroll";
	mov.u32 	%r1075, %r1073;
	mov.u32 	%r1074, %r1072;
	mov.u32 	%r1073, %r1071;
	shr.u32 	%r1033, %r1369, 2;
	xor.b32  	%r1034, %r1033, %r1369;
	shl.b32 	%r1035, %r1073, 4;
	shl.b32 	%r1036, %r1034, 1;
	xor.b32  	%r1037, %r1036, %r1035;
	xor.b32  	%r1038, %r1037, %r1034;
	xor.b32  	%r1072, %r1038, %r1073;
	add.s32 	%r1039, %r1364, %r1072;
	add.s32 	%r1040, %r1039, -362437;
	shr.u32 	%r1041, %r1368, 2;
	xor.b32  	%r1042, %r1041, %r1368;
	shl.b32 	%r1043, %r1072, 4;
	shl.b32 	%r1044, %r1042, 1;
	xor.b32  	%r1045, %r1044, %r1043;
	xor.b32  	%r1046, %r1045, %r1042;
	xor.b32  	%r1071, %r1046, %r1072;
	add.s32 	%r1047, %r1364, %r1071;
	cvt.u64.u32 	%rd37, %r1040;
	mul.wide.u32 	%rd38, %r1047, 2097152;
	xor.b64  	%rd39, %rd38, %rd37;
	cvt.rn.f64.u64 	%fd28, %rd39;
	fma.rn.f64 	%fd29, %fd28, 0d3CA0000000000000, 0d3C90000000000000;
	fma.rn.f64 	%fd30, %fd29, 0d4000000000000000, 0dBFF0000000000000;
	fma.rn.f64 	%fd41, %fd30, %fd30, %fd41;
	add.s32 	%r1364, %r1364, 724874;
	add.s32 	%r1363, %r1363, 1;
	setp.ne.s32 	%p68, %r1363, 0;
	mov.u32 	%r1368, %r1074;
	mov.u32 	%r1369, %r1075;
	@%p68 bra 	$L__BB0_122;
$L__BB0_123:
	st.local.v2.u32 	[%rd1+8], {%r1074, %r1073};
	st.local.v2.u32 	[%rd1+16], {%r1072, %r1071};
	mad.lo.s32 	%r1048, %r592, 724874, 832094735;
	st.local.v2.u32 	[%rd1], {%r1048, %r1075};
$L__BB0_124:
	setp.gtu.f64 	%p69, %fd41, 0d3FF0000000000000;
	@%p69 bra 	$L__BB0_126;
	cvta.to.global.u64 	%rd40, %rd11;
	atom.global.add.u32 	%r1049, [%rd40], 1;
	sqrt.rn.f64 	%fd31, %fd41;
	mov.f64 	%fd32, 0d3FF0000000000000;
	sub.f64 	%fd33, %fd32, %fd31;
	cvt.rn.f64.s32 	%fd34, %r593;
	mul.f64 	%fd35, %fd33, %fd34;
	cvt.rzi.s32.f64 	%r1050, %fd35;
	add.s32 	%r1051, %r593, -1;
	min.s32 	%r1052, %r1050, %r1051;
	cvta.to.global.u64 	%rd41, %rd10;
	mul.wide.s32 	%rd42, %r1052, 8;
	add.s64 	%rd43, %rd41, %rd42;
	atom.global.add.f64 	%fd36, [%rd43], 0d3FF0000000000000;
$L__BB0_126:
	ret;

}


// ===== COMPILED SASS (sm_100) =====

	.target	sm_100

	.elftype	@"ET_EXEC"


//--------------------- .note.nv.tkinfo           --------------------------
	.section	.note.nv.tkinfo,"",@"SHT_NOTE"
	.sectionflags	@"SHF_NOTE_NV_TKINFO"
	.tkinfo
        /*0018*/ 	.word	0x00000002
        /*0030*/ 	.string	""
        /*0030*/ 	.string	"ptxas"
        /*0030*/ 	.string	"Cuda compilation tools, release 13.0, V13.0.88"
        /*0030*/ 	.string	"Build cuda_13.0.r13.0/compiler.36424714_0"
        /*0030*/ 	.string	"-arch sm_100 -m 64 "



//--------------------- .note.nv.cuinfo           --------------------------
	.section	.note.nv.cuinfo,"",@"SHT_NOTE"
	.sectionflags	@"SHF_NOTE_NV_CUINFO"
        /*0018*/ 	.short	0x0002
        /*001a*/ 	.short	0x0064
        /*001c*/ 	.short	0x0082
	.zero		2


//--------------------- .nv.info                  --------------------------
	.section	.nv.info,"",@"SHT_CUDA_INFO"
	.align	4


	//----- nvinfo : EIATTR_REGCOUNT
	.align		4
        /*0000*/ 	.byte	0x04, 0x2f
        /*0002*/ 	.short	(.L_10 - .L_9)
	.align		4
.L_9:
        /*0004*/ 	.word	index@(_Z16computeHistogramiiiPdPi)
        /*0008*/ 	.word	0x0000001f


	//----- nvinfo : EIATTR_FRAME_SIZE
	.align		4
.L_10:
        /*000c*/ 	.byte	0x04, 0x11
        /*000e*/ 	.short	(.L_12 - .L_11)
	.align		4
.L_11:
        /*0010*/ 	.word	index@($__internal_0_$__cuda_sm20_dsqrt_rn_f64_mediumpath_v1)
        /*0014*/ 	.word	0x00000030


	//----- nvinfo : EIATTR_FRAME_SIZE
	.align		4
.L_12:
        /*0018*/ 	.byte	0x04, 0x11
        /*001a*/ 	.short	(.L_14 - .L_13)
	.align		4
.L_13:
        /*001c*/ 	.word	index@(_Z16computeHistogramiiiPdPi)
        /*0020*/ 	.word	0x00000030


	//----- nvinfo : EIATTR_MIN_STACK_SIZE
	.align		4
.L_14:
        /*0024*/ 	.byte	0x04, 0x12
        /*0026*/ 	.short	(.L_16 - .L_15)
	.align		4
.L_15:
        /*0028*/ 	.word	index@(_Z16computeHistogramiiiPdPi)
        /*002c*/ 	.word	0x00000030
.L_16:


//--------------------- .nv.compat                --------------------------
	.section	.nv.compat,"",@"SHT_CUDA_COMPAT_INFO"
	.align	4
        /*0000*/ 	.byte	0x02, 0x09, 0x00, 0x00, 0x02, 0x02, 0x01, 0x00, 0x02, 0x05, 0x05, 0x00, 0x03, 0x07, 0x01, 0x01
        /*0010*/ 	.byte	0x02, 0x03, 0x00, 0x00, 0x02, 0x06, 0x01, 0x00, 0x04, 0x0b, 0x08, 0x00, 0x01, 0x00, 0x00, 0x00
        /*0020*/ 	.byte	0x00, 0x00, 0x00, 0x00


//--------------------- .nv.info._Z16computeHistogramiiiPdPi --------------------------
	.section	.nv.info._Z16computeHistogramiiiPdPi,"",@"SHT_CUDA_INFO"
	.sectionflags	@""
	.align	4


	//----- nvinfo : EIATTR_CUDA_API_VERSION
	.align		4
        /*0000*/ 	.byte	0x04, 0x37
        /*0002*/ 	.short	(.L_18 - .L_17)
.L_17:
        /*0004*/ 	.word	0x00000082


	//----- nvinfo : EIATTR_KPARAM_INFO
	.align		4
.L_18:
        /*0008*/ 	.byte	0x04, 0x17
        /*000a*/ 	.short	(.L_20 - .L_19)
.L_19:
        /*000c*/ 	.word	0x00000000
        /*0010*/ 	.short	0x0004
        /*0012*/ 	.short	0x0018
        /*0014*/ 	.byte	0x00, 0xf5, 0x21, 0x00


	//----- nvinfo : EIATTR_KPARAM_INFO
	.align		4
.L_20:
        /*0018*/ 	.byte	0x04, 0x17
        /*001a*/ 	.short	(.L_22 - .L_21)
.L_21:
        /*001c*/ 	.word	0x00000000
        /*0020*/ 	.short	0x0003
        /*0022*/ 	.short	0x0010
        /*0024*/ 	.byte	0x00, 0xf5, 0x21, 0x00


	//----- nvinfo : EIATTR_KPARAM_INFO
	.align		4
.L_22:
        /*0028*/ 	.byte	0x04, 0x17
        /*002a*/ 	.short	(.L_24 - .L_23)
.L_23:
        /*002c*/ 	.word	0x00000000
        /*0030*/ 	.short	0x0002
        /*0032*/ 	.short	0x0008
        /*0034*/ 	.byte	0x00, 0xf0, 0x11, 0x00


	//----- nvinfo : EIATTR_KPARAM_INFO
	.align		4
.L_24:
        /*0038*/ 	.byte	0x04, 0x17
        /*003a*/ 	.short	(.L_26 - .L_25)
.L_25:
        /*003c*/ 	.word	0x00000000
        /*0040*/ 	.short	0x0001
        /*0042*/ 	.short	0x0004
        /*0044*/ 	.byte	0x00, 0xf0, 0x11, 0x00


	//----- nvinfo : EIATTR_KPARAM_INFO
	.align		4
.L_26:
        /*0048*/ 	.byte	0x04, 0x17
        /*004a*/ 	.short	(.L_28 - .L_27)
.L_27:
        /*004c*/ 	.word	0x00000000
        /*0050*/ 	.short	0x0000
        /*0052*/ 	.short	0x0000
        /*0054*/ 	.byte	0x00, 0xf0, 0x11, 0x00


	//----- nvinfo : EIATTR_SPARSE_MMA_MASK
	.align		4
.L_28:
        /*0058*/ 	.byte	0x03, 0x50
        /*005a*/ 	.short	0x0000


	//----- nvinfo : EIATTR_MAXREG_COUNT
	.align		4
        /*005c*/ 	.byte	0x03, 0x1b
        /*005e*/ 	.short	0x00ff


	//----- nvinfo : EIATTR_MERCURY_ISA_VERSION
	.align		4
        /*0060*/ 	.byte	0x03, 0x5f
        /*0062*/ 	.short	0x0101


	//----- nvinfo : EIATTR_INT_WARP_WIDE_INSTR_OFFSETS
	.align		4
        /*0064*/ 	.byte	0x04, 0x31
        /*0066*/ 	.short	(.L_30 - .L_29)


	//   ....[0]....
.L_29:
        /*0068*/ 	.word	0x00003120


	//----- nvinfo : EIATTR_VRC_CTA_INIT_COUNT
	.align		4
.L_30:
        /*006c*/ 	.byte	0x02, 0x4a
	.zero		1
	.zero		1


	//----- nvinfo : EIATTR_EXIT_INSTR_OFFSETS
	.align		4
        /*0070*/ 	.byte	0x04, 0x1c
        /*0072*/ 	.short	(.L_32 - .L_31)


	//   ....[0]....
.L_31:
        /*0074*/ 	.word	0x00000080


	//   ....[1]....
        /*0078*/ 	.word	0x000030c0


	//   ....[2]....
        /*007c*/ 	.word	0x00003350


	//----- nvinfo : EIATTR_CRS_STACK_SIZE
	.align		4
.L_32:
        /*0080*/ 	.byte	0x04, 0x1e
        /*0082*/ 	.short	(.L_34 - .L_33)
.L_33:
        /*0084*/ 	.word	0x00000000


	//----- nvinfo : EIATTR_CBANK_PARAM_SIZE
	.align		4
.L_34:
        /*0088*/ 	.byte	0x03, 0x19
        /*008a*/ 	.short	0x0020


	//----- nvinfo : EIATTR_PARAM_CBANK
	.align		4
        /*008c*/ 	.byte	0x04, 0x0a
        /*008e*/ 	.short	(.L_36 - .L_35)
	.align		4
.L_35:
        /*0090*/ 	.word	index@(.nv.constant0._Z16computeHistogramiiiPdPi)
        /*0094*/ 	.short	0x0380
        /*0096*/ 	.short	0x0020


	//----- nvinfo : EIATTR_SW_WAR
	.align		4
.L_36:
        /*0098*/ 	.byte	0x04, 0x36
        /*009a*/ 	.short	(.L_38 - .L_37)
.L_37:
        /*009c*/ 	.word	0x00000008
.L_38:


//--------------------- .nv.callgraph             --------------------------
	.section	.nv.callgraph,"",@"SHT_CUDA_CALLGRAPH"
	.align	4
	.sectionentsize	8
	.align		4
        /*0000*/ 	.word	0x00000000
	.align		4
        /*0004*/ 	.word	0xffffffff
	.align		4
        /*0008*/ 	.word	0x00000000
	.align		4
        /*000c*/ 	.word	0xfffffffe
	.align		4
        /*0010*/ 	.word	0x00000000
	.align		4
        /*0014*/ 	.word	0xfffffffd
	.align		4
        /*0018*/ 	.word	0x00000000
	.align		4
        /*001c*/ 	.word	0xfffffffc


//--------------------- .nv.constant4             --------------------------
	.section	.nv.constant4,"a",@progbits
	.align	8
	.align		8
.nv.constant4:
        /*0000*/ 	.dword	precalc_xorwow_matrix
	.align		8
        /*0008*/ 	.dword	precalc_xorwow_offset_matrix
	.align		8
        /*0010*/ 	.dword	mrg32k3aM1
	.align		8
        /*0018*/ 	.dword	mrg32k3aM2
	.align		8
        /*0020*/ 	.dword	mrg32k3aM1SubSeq
	.align		8
        /*0028*/ 	.dword	mrg32k3aM2SubSeq
	.align		8
        /*0030*/ 	.dword	mrg32k3aM1Seq
	.align		8
        /*0038*/ 	.dword	mrg32k3aM2Seq


//--------------------- .nv.constant3             --------------------------
	.section	.nv.constant3,"a",@progbits
	.align	8
.nv.constant3:
	.type		__cr_lgamma_table,@object
	.size		__cr_lgamma_table,(.L_8 - __cr_lgamma_table)
__cr_lgamma_table:
        /*0000*/ 	.byte	0x00, 0x00, 0x00, 0x00, 0x00, 0x00, 0x00, 0x00, 0x00, 0x00, 0x00, 0x00, 0x00, 0x00, 0x00, 0x00
        /*0010*/ 	.byte	0xef, 0x39, 0xfa, 0xfe, 0x42, 0x2e, 0xe6, 0x3f, 0x02, 0x20, 0x2a, 0xfa, 0x0b, 0xab, 0xfc, 0x3f
        /*0020*/ 	.byte	0xf9, 0x2c, 0x92, 0x7c, 0xa7, 0x6c, 0x09, 0x40, 0xc9, 0x79, 0x44, 0x3c, 0x64, 0x26, 0x13, 0x40
        /*0030*/ 	.byte	0xca, 0x01, 0xcf, 0x3a, 0x27, 0x51, 0x1a, 0x40, 0x30, 0xcc, 0x2d, 0xf3, 0xe1, 0x0c, 0x21, 0x40
        /*0040*/ 	.byte	0x0d, 0xb7, 0xfc, 0x82, 0x8e, 0x35, 0x25, 0x40
.L_8:


//--------------------- .text._Z16computeHistogramiiiPdPi --------------------------
	.section	.text._Z16computeHistogramiiiPdPi,"ax",@progbits
	.align	128
        .global         _Z16computeHistogramiiiPdPi
        .type           _Z16computeHistogramiiiPdPi,@function
        .size           _Z16computeHistogramiiiPdPi,(.L_x_23 - _Z16computeHistogramiiiPdPi)
        .other          _Z16computeHistogramiiiPdPi,@"STO_CUDA_ENTRY STV_DEFAULT"
_Z16computeHistogramiiiPdPi:
.text._Z16computeHistogramiiiPdPi:
[----:B------:R-:W0:Y:S01]  /*0000*/  LDC R1, c[0x0][0x37c] ;  /* 0x0000df00ff017b82 */ /* 0x000e220000000800 */
[----:B------:R-:W1:Y:S07]  /*0010*/  S2R R0, SR_TID.X ;  /* 0x0000000000007919 */ /* 0x000e6e0000002100 */
[----:B------:R-:W1:Y:S01]  /*0020*/  S2UR UR4, SR_CTAID.X ;  /* 0x00000000000479c3 */ /* 0x000e620000002500 */
[----:B------:R-:W2:Y:S01]  /*0030*/  LDCU UR5, c[0x0][0x384] ;  /* 0x00007080ff0577ac */ /* 0x000ea20008000800 */
[----:B0-----:R-:W-:-:S06]  /*0040*/  VIADD R1, R1, 0xffffffd0 ;  /* 0xffffffd001017836 */ /* 0x001fcc0000000000 */
[----:B------:R-:W1:Y:S02]  /*0050*/  LDC R3, c[0x0][0x360] ;  /* 0x0000d800ff037b82 */ /* 0x000e640000000800 */
[----:B-1----:R-:W-:-:S05]  /*0060*/  IMAD R0, R3, UR4, R0 ;  /* 0x0000000403007c24 */ /* 0x002fca000f8e0200 */
[----:B--2---:R-:W-:-:S13]  /*0070*/  ISETP.GE.AND P0, PT, R0, UR5, PT ;  /* 0x0000000500007c0c */ /* 0x004fda000bf06270 */
[----:B------:R-:W-:Y:S05]  /*0080*/  @P0 EXIT ;  /* 0x000000000000094d */ /* 0x000fea0003800000 */
[----:B------:R-:W-:Y:S01]  /*0090*/  IMAD.MOV.U32 R8, RZ, RZ, 0x3198c20f ;  /* 0x3198c20fff087424 */ /* 0x000fe200078e00ff */
[----:B------:R-:W-:Y:S01]  /*00a0*/  ISETP.NE.AND P0, PT, R0, RZ, PT ;  /* 0x000000ff0000720c */ /* 0x000fe20003f05270 */
[----:B------:R-:W-:Y:S01]  /*00b0*/  IMAD.MOV.U32 R9, RZ, RZ, 0x5efdb30c ;  /* 0x5efdb30cff097424 */ /* 0x000fe200078e00ff */
[----:B------:R-:W0:Y:S01]  /*00c0*/  LDCU.64 UR6, c[0x0][0x358] ;  /* 0x00006b00ff0677ac */ /* 0x000e220008000a00 */
[----:B------:R-:W-:Y:S01]  /*00d0*/  IMAD.MOV.U32 R10, RZ, RZ, 0x423bb012 ;  /* 0x423bb012ff0a7424 */ /* 0x000fe200078e00ff */
[----:B------:R-:W-:Y:S01]  /*00e0*/  BSSY.RECONVERGENT B0, `(.L_x_0) ;  /* 0x0000264000007945 */ /* 0x000fe20003800200 */
[----:B------:R-:W-:Y:S01]  /*00f0*/  IMAD.MOV.U32 R11, RZ, RZ, -0x75bd8fc ;  /* 0xf8a42704ff0b7424 */ /* 0x000fe200078e00ff */
[----:B------:R1:W-:Y:S01]  /*0100*/  STL.64 [R1], R8 ;  /* 0x0000000801007387 */ /* 0x0003e20000100a00 */
[----:B------:R-:W-:Y:S02]  /*0110*/  IMAD.MOV.U32 R12, RZ, RZ, -0x23270784 ;  /* 0xdcd8f87cff0c7424 */ /* 0x000fe400078e00ff */
[----:B------:R-:W-:Y:S01]  /*0120*/  IMAD.MOV.U32 R13, RZ, RZ, 0x57fa2510 ;  /* 0x57fa2510ff0d7424 */ /* 0x000fe200078e00ff */
[----:B------:R1:W-:Y:S01]  /*0130*/  STL.64 [R1+0x8], R10 ;  /* 0x0000080a01007387 */ /* 0x0003e20000100a00 */
[----:B------:R-:W-:-:S02]  /*0140*/  IMAD.MOV.U32 R3, RZ, RZ, 0x5efdb30c ;  /* 0x5efdb30cff037424 */ /* 0x000fc400078e00ff */
[----:B------:R-:W-:Y:S01]  /*0150*/  IMAD.MOV.U32 R5, RZ, RZ, -0x75bd8fc ;  /* 0xf8a42704ff057424 */ /* 0x000fe200078e00ff */
[----:B------:R1:W-:Y:S01]  /*0160*/  STL.64 [R1+0x10], R12 ;  /* 0x0000100c01007387 */ /* 0x0003e20000100a00 */
[----:B------:R-:W-:Y:S02]  /*0170*/  IMAD.MOV.U32 R4, RZ, RZ, 0x423bb012 ;  /* 0x423bb012ff047424 */ /* 0x000fe400078e00ff */
[----:B------:R-:W-:Y:S02]  /*0180*/  IMAD.MOV.U32 R7, RZ, RZ, 0x57fa2510 ;  /* 0x57fa2510ff077424 */ /* 0x000fe400078e00ff */
[----:B------:R-:W-:Y:S01]  /*0190*/  IMAD.MOV.U32 R6, RZ, RZ, -0x23270784 ;  /* 0xdcd8f87cff067424 */ /* 0x000fe200078e00ff */
[----:B0-----:R-:W-:Y:S06]  /*01a0*/  @!P0 BRA `(.L_x_1) ;  /* 0x00000024005c8947 */ /* 0x001fec0003800000 */
[--C-:B-1----:R-:W-:Y:S01]  /*01b0*/  SHF.R.S32.HI R13, RZ, 0x1f, R0.reuse ;  /* 0x0000001fff0d7819 */ /* 0x102fe20000011400 */
[----:B------:R-:W-:Y:S02]  /*01c0*/  IMAD.MOV.U32 R12, RZ, RZ, R0 ;  /* 0x000000ffff0c7224 */ /* 0x000fe400078e0000 */
[----:B------:R-:W-:Y:S02]  /*01d0*/  IMAD.MOV.U32 R2, RZ, RZ, RZ ;  /* 0x000000ffff027224 */ /* 0x000fe400078e00ff */
[----:B------:R-:W-:Y:S02]  /*01e0*/  IMAD.MOV.U32 R3, RZ, RZ, 0x5efdb30c ;  /* 0x5efdb30cff037424 */ /* 0x000fe400078e00ff */
[----:B------:R-:W-:Y:S02]  /*01f0*/  IMAD.MOV.U32 R4, RZ, RZ, 0x423bb012 ;  /* 0x423bb012ff047424 */ /* 0x000fe400078e00ff */
[----:B------:R-:W-:Y:S02]  /*0200*/  IMAD.MOV.U32 R5, RZ, RZ, -0x75bd8fc ;  /* 0xf8a42704ff057424 */ /* 0x000fe400078e00ff */
[----:B------:R-:W-:-:S02]  /*0210*/  IMAD.MOV.U32 R6, RZ, RZ, -0x23270784 ;  /* 0xdcd8f87cff067424 */ /* 0x000fc400078e00ff */
[----:B------:R-:W-:-:S07]  /*0220*/  IMAD.MOV.U32 R7, RZ, RZ, 0x57fa2510 ;  /* 0x57fa2510ff077424 */ /* 0x000fce00078e00ff */
.L_x_10:
[----:B------:R-:W-:Y:S01]  /*0230*/  LOP3.LUT R0, R12, 0x3, RZ, 0xc0, !PT ;  /* 0x000000030c007812 */ /* 0x000fe200078ec0ff */
[----:B------:R-:W-:Y:S03]  /*0240*/  BSSY.RECONVERGENT B1, `(.L_x_2) ;  /* 0x0000247000017945 */ /* 0x000fe60003800200 */
[----:B------:R-:W-:-:S04]  /*0250*/  ISETP.NE.U32.AND P0, PT, R0, RZ, PT ;  /* 0x000000ff0000720c */ /* 0x000fc80003f05070 */
[----:B------:R-:W-:-:S13]  /*0260*/  ISETP.NE.AND.EX P0, PT, RZ, RZ, PT, P0 ;  /* 0x000000ffff00720c */ /* 0x000fda0003f05300 */
[----:B0-----:R-:W-:Y:S05]  /*0270*/  @!P0 BRA `(.L_x_3) ;  /* 0x00000024000c8947 */ /* 0x001fea0003800000 */
[----:B------:R-:W0:Y:S01]  /*0280*/  LDC.64 R8, c[0x4][RZ] ;  /* 0x01000000ff087b82 */ /* 0x000e220000000a00 */
[----:B------:R-:W-:Y:S01]  /*0290*/  IMAD.MOV.U32 R0, RZ, RZ, RZ ;  /* 0x000000ffff007224 */ /* 0x000fe200078e00ff */
[----:B------:R-:W-:Y:S02]  /*02a0*/  CS2R R6, SRZ ;  /* 0x0000000000067805 */ /* 0x000fe4000001ff00 */
[----:B------:R-:W-:Y:S01]  /*02b0*/  CS2R R4, SRZ ;  /* 0x0000000000047805 */ /* 0x000fe2000001ff00 */
[----:B------:R-:W-:Y:S02]  /*02c0*/  IMAD.MOV.U32 R3, RZ, RZ, RZ ;  /* 0x000000ffff037224 */ /* 0x000fe400078e00ff */
[----:B0-----:R-:W-:-:S07]  /*02d0*/  IMAD.WIDE.U32 R8, R2, 0xc80, R8 ;  /* 0x00000c8002087825 */ /* 0x001fce00078e0008 */
.L_x_5:
[----:B------:R-:W-:-:S06]  /*02e0*/  IMAD R14, R0, 0x4, R1 ;  /* 0x00000004000e7824 */ /* 0x000fcc00078e0201 */
[----:B------:R-:W5:Y:S01]  /*02f0*/  LDL R14, [R14+0x4] ;  /* 0x000004000e0e7983 */ /* 0x000f620000100800 */
[----:B------:R-:W-:Y:S01]  /*0300*/  IMAD.SHL.U32 R15, R0, 0x20, RZ ;  /* 0x00000020000f7824 */ /* 0x000fe200078e00ff */
[----:B------:R-:W-:-:S06]  /*0310*/  UMOV UR4, URZ ;  /* 0x000000ff00047c82 */ /* 0x000fcc0008000000 */
.L_x_4:
[----:B-----5:R-:W-:Y:S01]  /*0320*/  SHF.R.U32.HI R22, RZ, UR4, R14 ;  /* 0x00000004ff167c19 */ /* 0x020fe2000801160e */
[----:B------:R-:W-:-:S03]  /*0330*/  VIADD R10, R15, UR4 ;  /* 0x000000040f0a7c36 */ /* 0x000fc60008000000 */
[----:B------:R-:W-:-:S04]  /*0340*/  LOP3.LUT R11, R22, 0x1, RZ, 0xc0, !PT ;  /* 0x00000001160b7812 */ /* 0x000fc800078ec0ff */
[----:B------:R-:W-:Y:S01]  /*0350*/  ISETP.NE.U32.AND P0, PT, R11, 0x1, PT ;  /* 0x000000010b00780c */ /* 0x000fe20003f05070 */
[----:B------:R-:W-:-:S03]  /*0360*/  IMAD R11, R10, 0x5, RZ ;  /* 0x000000050a0b7824 */ /* 0x000fc600078e02ff */
[----:B------:R-:W-:Y:S01]  /*0370*/  R2P PR, R22, 0x7e ;  /* 0x0000007e16007804 */ /* 0x000fe20000000000 */
[----:B------:R-:W-:-:S08]  /*0380*/  IMAD.WIDE.U32 R10, R11, 0x4, R8 ;  /* 0x000000040b0a7825 */ /* 0x000fd000078e0008 */
[----:B------:R-:W2:Y:S04]  /*0390*/  @!P0 LDG.E R16, desc[UR6][R10.64+0x10] ;  /* 0x000010060a108981 */ /* 0x000ea8000c1e1900 */
[----:B------:R-:W3:Y:S04]  /*03a0*/  @P1 LDG.E R18, desc[UR6][R10.64+0x24] ;  /* 0x000024060a121981 */ /* 0x000ee8000c1e1900 */
[----:B------:R-:W4:Y:S04]  /*03b0*/  @P2 LDG.E R20, desc[UR6][R10.64+0x38] ;  /* 0x000038060a142981 */ /* 0x000f28000c1e1900 */
[----:B------:R-:W4:Y:S04]  /*03c0*/  @P3 LDG.E R24, desc[UR6][R10.64+0x4c] ;  /* 0x00004c060a183981 */ /* 0x000f28000c1e1900 */
[----:B------:R-:W4:Y:S04]  /*03d0*/  @P4 LDG.E R26, desc[UR6][R10.64+0x60] ;  /* 0x000060060a1a4981 */ /* 0x000f28000c1e1900 */
[----:B------:R-:W4:Y:S04]  /*03e0*/  @!P0 LDG.E R17, desc[UR6][R10.64+0x4] ;  /* 0x000004060a118981 */ /* 0x000f28000c1e1900 */
[----:B------:R-:W4:Y:S04]  /*03f0*/  @!P0 LDG.E R19, desc[UR6][R10.64+0xc] ;  /* 0x00000c060a138981 */ /* 0x000f28000c1e1900 */
[----:B------:R-:W4:Y:S04]  /*0400*/  @P1 LDG.E R21, desc[UR6][R10.64+0x18] ;  /* 0x000018060a151981 */ /* 0x000f28000c1e1900 */
[----:B------:R-:W4:Y:S04]  /*0410*/  @P3 LDG.E R23, desc[UR6][R10.64+0x40] ;  /* 0x000040060a173981 */ /* 0x000f28000c1e1900 */
[----:B------:R-:W4:Y:S04]  /*0420*/  @P5 LDG.E R25, desc[UR6][R10.64+0x70] ;  /* 0x000070060a195981 */ /* 0x000f28000c1e1900 */
[----:B------:R-:W4:Y:S01]  /*0430*/  @P6 LDG.E R28, desc[UR6][R10.64+0x88] ;  /* 0x000088060a1c6981 */ /* 0x000f22000c1e1900 */
[----:B--2---:R-:W-:-:S03]  /*0440*/  @!P0 LOP3.LUT R7, R7, R16, RZ, 0x3c, !PT ;  /* 0x0000001007078212 */ /* 0x004fc600078e3cff */
[----:B------:R-:W2:Y:S01]  /*0450*/  @!P0 LDG.E R16, desc[UR6][R10.64] ;  /* 0x000000060a108981 */ /* 0x000ea2000c1e1900 */
[----:B---3--:R-:W-:-:S03]  /*0460*/  @P1 LOP3.LUT R7, R7, R18, RZ, 0x3c, !PT ;  /* 0x0000001207071212 */ /* 0x008fc600078e3cff */
[----:B------:R-:W3:Y:S01]  /*0470*/  @!P0 LDG.E R18, desc[UR6][R10.64+0x8] ;  /* 0x000008060a128981 */ /* 0x000ee2000c1e1900 */
[----:B----4-:R-:W-:-:S03]  /*0480*/  @P2 LOP3.LUT R7, R7, R20, RZ, 0x3c, !PT ;  /* 0x0000001407072212 */ /* 0x010fc600078e3cff */
[----:B------:R-:W4:Y:S01]  /*0490*/  @P1 LDG.E R20, desc[UR6][R10.64+0x14] ;  /* 0x000014060a141981 */ /* 0x000f22000c1e1900 */
[----:B------:R-:W-:-:S03]  /*04a0*/  @P3 LOP3.LUT R7, R7, R24, RZ, 0x3c, !PT ;  /* 0x0000001807073212 */ /* 0x000fc600078e3cff */
[----:B------:R-:W4:Y:S01]  /*04b0*/  @P5 LDG.E R24, desc[UR6][R10.64+0x74] ;  /* 0x000074060a185981 */ /* 0x000f22000c1e1900 */
[----:B------:R-:W-:-:S03]  /*04c0*/  @P4 LOP3.LUT R7, R7, R26, RZ, 0x3c, !PT ;  /* 0x0000001a07074212 */ /* 0x000fc600078e3cff */
[----:B------:R-:W4:Y:S01]  /*04d0*/  @P3 LDG.E R26, desc[UR6][R10.64+0x44] ;  /* 0x000044060a1a3981 */ /* 0x000f22000c1e1900 */
[----:B------:R-:W-:-:S03]  /*04e0*/  @!P0 LOP3.LUT R4, R4, R17, RZ, 0x3c, !PT ;  /* 0x0000001104048212 */ /* 0x000fc600078e3cff */
[----:B------:R-:W4:Y:S01]  /*04f0*/  @P1 LDG.E R17, desc[UR6][R10.64+0x20] ;  /* 0x000020060a111981 */ /* 0x000f22000c1e1900 */
[----:B------:R-:W-:-:S03]  /*0500*/  @!P0 LOP3.LUT R6, R6, R19, RZ, 0x3c, !PT ;  /* 0x0000001306068212 */ /* 0x000fc600078e3cff */
[----:B------:R-:W4:Y:S01]  /*0510*/  @P2 LDG.E R19, desc[UR6][R10.64+0x2c] ;  /* 0x00002c060a132981 */ /* 0x000f22000c1e1900 */
[----:B------:R-:W-:-:S03]  /*0520*/  @P1 LOP3.LUT R4, R4, R21, RZ, 0x3c, !PT ;  /* 0x0000001504041212 */ /* 0x000fc600078e3cff */
[----:B------:R-:W4:Y:S01]  /*0530*/  @P2 LDG.E R21, desc[UR6][R10.64+0x34] ;  /* 0x000034060a152981 */ /* 0x000f22000c1e1900 */
[----:B--2---:R-:W-:-:S03]  /*0540*/  @!P0 LOP3.LUT R3, R3, R16, RZ, 0x3c, !PT ;  /* 0x0000001003038212 */ /* 0x004fc600078e3cff */
[----:B------:R-:W2:Y:S01]  /*0550*/  @P1 LDG.E R16, desc[UR6][R10.64+0x1c] ;  /* 0x00001c060a101981 */ /* 0x000ea2000c1e1900 */
[----:B---3--:R-:W-:-:S03]  /*0560*/  @!P0 LOP3.LUT R5, R5, R18, RZ, 0x3c, !PT ;  /* 0x0000001205058212 */ /* 0x008fc600078e3cff */
[----:B------:R-:W3:Y:S01]  /*0570*/  @P2 LDG.E R18, desc[UR6][R10.64+0x28] ;  /* 0x000028060a122981 */ /* 0x000ee2000c1e1900 */
[----:B----4-:R-:W-:-:S03]  /*0580*/  @P1 LOP3.LUT R3, R3, R20, RZ, 0x3c, !PT ;  /* 0x0000001403031212 */ /* 0x010fc600078e3cff */
[----:B------:R-:W4:Y:S01]  /*0590*/  @P2 LDG.E R20, desc[UR6][R10.64+0x30] ;  /* 0x000030060a142981 */ /* 0x000f22000c1e1900 */
[----:B------:R-:W-:-:S03]  /*05a0*/  @P5 LOP3.LUT R7, R7, R24, RZ, 0x3c, !PT ;  /* 0x0000001807075212 */ /* 0x000fc600078e3cff */
[----:B------:R-:W4:Y:S01]  /*05b0*/  @P3 LDG.E R24, desc[UR6][R10.64+0x3c] ;  /* 0x00003c060a183981 */ /* 0x000f22000c1e1900 */
[----:B------:R-:W-:-:S03]  /*05c0*/  @P1 LOP3.LUT R6, R6, R17, RZ, 0x3c, !PT ;  /* 0x0000001106061212 */ /* 0x000fc600078e3cff */
[----:B------:R-:W4:Y:S01]  /*05d0*/  @P3 LDG.E R17, desc[UR6][R10.64+0x48] ;  /* 0x000048060a113981 */ /* 0x000f22000c1e1900 */
[----:B------:R-:W-:-:S03]  /*05e0*/  @P2 LOP3.LUT R4, R4, R19, RZ, 0x3c, !PT ;  /* 0x0000001304042212 */ /* 0x000fc600078e3cff */
[----:B------:R-:W4:Y:S01]  /*05f0*/  @P4 LDG.E R19, desc[UR6][R10.64+0x54] ;  /* 0x000054060a134981 */ /* 0x000f22000c1e1900 */
[----:B------:R-:W-:Y:S02]  /*0600*/  @P2 LOP3.LUT R6, R6, R21, RZ, 0x3c, !PT ;  /* 0x0000001506062212 */ /* 0x000fe400078e3cff */
[----:B------:R-:W-:Y:S01]  /*0610*/  @P3 LOP3.LUT R4, R4, R23, RZ, 0x3c, !PT ;  /* 0x0000001704043212 */ /* 0x000fe200078e3cff */
[----:B------:R-:W4:Y:S04]  /*0620*/  @P4 LDG.E R21, desc[UR6][R10.64+0x5c] ;  /* 0x00005c060a154981 */ /* 0x000f28000c1e1900 */
[----:B------:R-:W4:Y:S01]  /*0630*/  @P5 LDG.E R23, desc[UR6][R10.64+0x68] ;  /* 0x000068060a175981 */ /* 0x000f22000c1e1900 */
[----:B--2---:R-:W-:-:S03]  /*0640*/  @P1 LOP3.LUT R5, R5, R16, RZ, 0x3c, !PT ;  /* 0x0000001005051212 */ /* 0x004fc600078e3cff */
[----:B------:R-:W2:Y:S01]  /*0650*/  @P4 LDG.E R16, desc[UR6][R10.64+0x50] ;  /* 0x000050060a104981 */ /* 0x000ea2000c1e1900 */
[----:B---3--:R-:W-:-:S03]  /*0660*/  @P2 LOP3.LUT R3, R3, R18, RZ, 0x3c, !PT ;  /* 0x0000001203032212 */ /* 0x008fc600078e3cff */
[----:B------:R-:W3:Y:S01]  /*0670*/  @P4 LDG.E R18, desc[UR6][R10.64+0x58] ;  /* 0x000058060a124981 */ /* 0x000ee2000c1e1900 */
[----:B----4-:R-:W-:-:S03]  /*0680*/  @P2 LOP3.LUT R5, R5, R20, RZ, 0x3c, !PT ;  /* 0x0000001405052212 */ /* 0x010fc600078e3cff */
[----:B------:R-:W4:Y:S01]  /*0690*/  @P5 LDG.E R20, desc[UR6][R10.64+0x64] ;  /* 0x000064060a145981 */ /* 0x000f22000c1e1900 */
[----:B------:R-:W-:-:S03]  /*06a0*/  @P3 LOP3.LUT R3, R3, R24, RZ, 0x3c, !PT ;  /* 0x0000001803033212 */ /* 0x000fc600078e3cff */
[----:B------:R-:W4:Y:S01]  /*06b0*/  @P5 LDG.E R24, desc[UR6][R10.64+0x6c] ;  /* 0x00006c060a185981 */ /* 0x000f22000c1e1900 */
[----:B------:R-:W-:Y:S02]  /*06c0*/  LOP3.LUT P0, RZ, R22, 0x80, RZ, 0xc0, !PT ;  /* 0x0000008016ff7812 */ /* 0x000fe4000780c0ff */
[----:B------:R-:W-:Y:S02]  /*06d0*/  @P3 LOP3.LUT R5, R5, R26, RZ, 0x3c, !PT ;  /* 0x0000001a05053212 */ /* 0x000fe400078e3cff */
[----:B------:R-:W-:Y:S02]  /*06e0*/  @P3 LOP3.LUT R6, R6, R17, RZ, 0x3c, !PT ;  /* 0x0000001106063212 */ /* 0x000fe400078e3cff */
[----:B------:R-:W4:Y:S01]  /*06f0*/  @P6 LDG.E R17, desc[UR6][R10.64+0x7c] ;  /* 0x00007c060a116981 */ /* 0x000f22000c1e1900 */
[----:B------:R-:W-:-:S03]  /*0700*/  @P4 LOP3.LUT R4, R4, R19, RZ, 0x3c, !PT ;  /* 0x0000001304044212 */ /* 0x000fc600078e3cff */
[----:B------:R-:W4:Y:S01]  /*0710*/  @P6 LDG.E R19, desc[UR6][R10.64+0x84] ;  /* 0x000084060a136981 */ /* 0x000f22000c1e1900 */
[----:B------:R-:W-:-:S03]  /*0720*/  @P4 LOP3.LUT R6, R6, R21, RZ, 0x3c, !PT ;  /* 0x0000001506064212 */ /* 0x000fc600078e3cff */
[----:B------:R-:W4:Y:S01]  /*0730*/  @P0 LDG.E R26, desc[UR6][R10.64+0x9c] ;  /* 0x00009c060a1a0981 */ /* 0x000f22000c1e1900 */
[----:B------:R-:W-:-:S03]  /*0740*/  @P5 LOP3.LUT R4, R4, R23, RZ, 0x3c, !PT ;  /* 0x0000001704045212 */ /* 0x000fc600078e3cff */
        /* <DEDUP_REMOVED lines=10> */
[----:B------:R-:W-:Y:S02]  /*07f0*/  @P5 LOP3.LUT R6, R6, R25, RZ, 0x3c, !PT ;  /* 0x0000001906065212 */ /* 0x000fe400078e3cff */
[----:B------:R-:W-:Y:S02]  /*0800*/  @P6 LOP3.LUT R7, R7, R28, RZ, 0x3c, !PT ;  /* 0x0000001c07076212 */ /* 0x000fe400078e3cff */
[----:B------:R-:W-:Y:S02]  /*0810*/  @P6 LOP3.LUT R4, R4, R17, RZ, 0x3c, !PT ;  /* 0x0000001104046212 */ /* 0x000fe400078e3cff */
[----:B------:R-:W-:Y:S02]  /*0820*/  @P6 LOP3.LUT R6, R6, R19, RZ, 0x3c, !PT ;  /* 0x0000001306066212 */ /* 0x000fe400078e3cff */
[----:B------:R-:W-:Y:S02]  /*0830*/  @P0 LOP3.LUT R7, R7, R26, RZ, 0x3c, !PT ;  /* 0x0000001a07070212 */ /* 0x000fe400078e3cff */
[----:B------:R-:W-:-:S02]  /*0840*/  @P0 LOP3.LUT R4, R4, R21, RZ, 0x3c, !PT ;  /* 0x0000001504040212 */ /* 0x000fc400078e3cff */
[----:B------:R-:W-:Y:S02]  /*0850*/  @P0 LOP3.LUT R6, R6, R23, RZ, 0x3c, !PT ;  /* 0x0000001706060212 */ /* 0x000fe400078e3cff */
[----:B--2---:R-:W-:Y:S02]  /*0860*/  @P6 LOP3.LUT R3, R3, R16, RZ, 0x3c, !PT ;  /* 0x0000001003036212 */ /* 0x004fe400078e3cff */
[----:B---3--:R-:W-:Y:S02]  /*0870*/  @P6 LOP3.LUT R5, R5, R18, RZ, 0x3c, !PT ;  /* 0x0000001205056212 */ /* 0x008fe400078e3cff */
[----:B----4-:R-:W-:Y:S02]  /*0880*/  @P0 LOP3.LUT R3, R3, R20, RZ, 0x3c, !PT ;  /* 0x0000001403030212 */ /* 0x010fe400078e3cff */
[----:B------:R-:W-:Y:S02]  /*0890*/  @P0 LOP3.LUT R5, R5, R24, RZ, 0x3c, !PT ;  /* 0x0000001805050212 */ /* 0x000fe400078e3cff */
[----:B------:R-:W-:-:S13]  /*08a0*/  R2P PR, R22.B1, 0x7f ;  /* 0x0000007f16007804 */ /* 0x000fda0000001000 */
[----:B------:R-:W2:Y:S04]  /*08b0*/  @P0 LDG.E R18, desc[UR6][R10.64+0xa0] ;  /* 0x0000a0060a120981 */ /* 0x000ea8000c1e1900 */
[----:B------:R-:W3:Y:S04]  /*08c0*/  @P0 LDG.E R19, desc[UR6][R10.64+0xa4] ;  /* 0x0000a4060a130981 */ /* 0x000ee8000c1e1900 */
[----:B------:R-:W4:Y:S04]  /*08d0*/  @P0 LDG.E R20, desc[UR6][R10.64+0xa8] ;  /* 0x0000a8060a140981 */ /* 0x000f28000c1e1900 */
[----:B------:R-:W4:Y:S04]  /*08e0*/  @P0 LDG.E R21, desc[UR6][R10.64+0xac] ;  /* 0x0000ac060a150981 */ /* 0x000f28000c1e1900 */
[----:B------:R-:W4:Y:S04]  /*08f0*/  @P0 LDG.E R24, desc[UR6][R10.64+0xb0] ;  /* 0x0000b0060a180981 */ /* 0x000f28000c1e1900 */
[----:B------:R-:W4:Y:S04]  /*0900*/  @P1 LDG.E R16, desc[UR6][R10.64+0xbc] ;  /* 0x0000bc060a101981 */ /* 0x000f28000c1e1900 */
[----:B------:R-:W4:Y:S04]  /*0910*/  @P1 LDG.E R26, desc[UR6][R10.64+0xb4] ;  /* 0x0000b4060a1a1981 */ /* 0x000f28000c1e1900 */
        /* <DEDUP_REMOVED lines=11> */
[----:B------:R-:W-:Y:S01]  /*09d0*/  LOP3.LUT P0, RZ, R22, 0x8000, RZ, 0xc0, !PT ;  /* 0x0000800016ff7812 */ /* 0x000fe2000780c0ff */
[----:B------:R-:W4:Y:S01]  /*09e0*/  @P2 LDG.E R24, desc[UR6][R10.64+0xd8] ;  /* 0x0000d8060a182981 */ /* 0x000f22000c1e1900 */
[----:B------:R-:W-:-:S03]  /*09f0*/  @P1 LOP3.LUT R5, R5, R16, RZ, 0x3c, !PT ;  /* 0x0000001005051212 */ /* 0x000fc600078e3cff */
[----:B------:R-:W4:Y:S01]  /*0a00*/  @P2 LDG.E R22, desc[UR6][R10.64+0xd0] ;  /* 0x0000d0060a162981 */ /* 0x000f22000c1e1900 */
[----:B------:R-:W-:-:S03]  /*0a10*/  @P1 LOP3.LUT R3, R3, R26, RZ, 0x3c, !PT ;  /* 0x0000001a03031212 */ /* 0x000fc600078e3cff */
[----:B------:R-:W4:Y:S01]  /*0a20*/  @P3 LDG.E R16, desc[UR6][R10.64+0xe4] ;  /* 0x0000e4060a103981 */ /* 0x000f22000c1e1900 */
[----:B------:R-:W-:-:S03]  /*0a30*/  @P1 LOP3.LUT R4, R4, R23, RZ, 0x3c, !PT ;  /* 0x0000001704041212 */ /* 0x000fc600078e3cff */
[----:B------:R-:W4:Y:S01]  /*0a40*/  @P3 LDG.E R26, desc[UR6][R10.64+0xdc] ;  /* 0x0000dc060a1a3981 */ /* 0x000f22000c1e1900 */
[----:B------:R-:W-:-:S03]  /*0a50*/  @P1 LOP3.LUT R6, R6, R17, RZ, 0x3c, !PT ;  /* 0x0000001106061212 */ /* 0x000fc600078e3cff */
        /* <DEDUP_REMOVED lines=43> */
[----:B------:R-:W-:-:S04]  /*0d10*/  UIADD3 UR4, UPT, UPT, UR4, 0x10, URZ ;  /* 0x0000001004047890 */ /* 0x000fc8000fffe0ff */
[----:B------:R-:W-:Y:S01]  /*0d20*/  UISETP.NE.AND UP0, UPT, UR4, 0x20, UPT ;  /* 0x000000200400788c */ /* 0x000fe2000bf05270 */
[----:B--2---:R-:W-:Y:S02]  /*0d30*/  @P5 LOP3.LUT R7, R7, R18, RZ, 0x3c, !PT ;  /* 0x0000001207075212 */ /* 0x004fe400078e3cff */
[----:B---3--:R-:W-:Y:S02]  /*0d40*/  @P6 LOP3.LUT R4, R4, R19, RZ, 0x3c, !PT ;  /* 0x0000001304046212 */ /* 0x008fe400078e3cff */
[----:B----4-:R-:W-:Y:S02]  /*0d50*/  @P6 LOP3.LUT R3, R3, R20, RZ, 0x3c, !PT ;  /* 0x0000001403036212 */ /* 0x010fe400078e3cff */
[----:B------:R-:W-:Y:S02]  /*0d60*/  @P6 LOP3.LUT R6, R6, R21, RZ, 0x3c, !PT ;  /* 0x0000001506066212 */ /* 0x000fe400078e3cff */
[----:B------:R-:W-:Y:S02]  /*0d70*/  @P6 LOP3.LUT R5, R5, R22, RZ, 0x3c, !PT ;  /* 0x0000001605056212 */ /* 0x000fe400078e3cff */
[----:B------:R-:W-:-:S02]  /*0d80*/  @P6 LOP3.LUT R7, R7, R16, RZ, 0x3c, !PT ;  /* 0x0000001007076212 */ /* 0x000fc400078e3cff */
[----:B------:R-:W-:Y:S02]  /*0d90*/  @P0 LOP3.LUT R3, R3, R24, RZ, 0x3c, !PT ;  /* 0x0000001803030212 */ /* 0x000fe400078e3cff */
[----:B------:R-:W-:Y:S02]  /*0da0*/  @P0 LOP3.LUT R7, R7, R28, RZ, 0x3c, !PT ;  /* 0x0000001c07070212 */ /* 0x000fe400078e3cff */
[----:B------:R-:W-:Y:S02]  /*0db0*/  @P0 LOP3.LUT R5, R5, R26, RZ, 0x3c, !PT ;  /* 0x0000001a05050212 */ /* 0x000fe400078e3cff */
[----:B------:R-:W-:Y:S02]  /*0dc0*/  @P0 LOP3.LUT R6, R6, R23, RZ, 0x3c, !PT ;  /* 0x0000001706060212 */ /* 0x000fe400078e3cff */
[----:B------:R-:W-:Y:S01]  /*0dd0*/  @P0 LOP3.LUT R4, R4, R17, RZ, 0x3c, !PT ;  /* 0x0000001104040212 */ /* 0x000fe200078e3cff */
[----:B------:R-:W-:Y:S06]  /*0de0*/  BRA.U UP0, `(.L_x_4) ;  /* 0xfffffff5004c7547 */ /* 0x000fec000b83ffff */
[----:B------:R-:W-:-:S05]  /*0df0*/  VIADD R0, R0, 0x1 ;  /* 0x0000000100007836 */ /* 0x000fca0000000000 */
[----:B------:R-:W-:-:S13]  /*0e00*/  ISETP.NE.AND P0, PT, R0, 0x5, PT ;  /* 0x000000050000780c */ /* 0x000fda0003f05270 */
[----:B------:R-:W-:Y:S05]  /*0e10*/  @P0 BRA `(.L_x_5) ;  /* 0xfffffff400300947 */ /* 0x000fea000383ffff */
[----:B------:R-:W-:Y:S01]  /*0e20*/  LOP3.LUT R0, R12, 0x3, RZ, 0xc0, !PT ;  /* 0x000000030c007812 */ /* 0x000fe200078ec0ff */
[----:B------:R0:W-:Y:S03]  /*0e30*/  STL [R1+0x4], R3 ;  /* 0x0000040301007387 */ /* 0x0001e60000100800 */
[----:B------:R-:W-:Y:S01]  /*0e40*/  ISETP.NE.U32.AND P0, PT, R0, 0x1, PT ;  /* 0x000000010000780c */ /* 0x000fe20003f05070 */
[----:B------:R0:W-:Y:S03]  /*0e50*/  STL.64 [R1+0x8], R4 ;  /* 0x0000080401007387 */ /* 0x0001e60000100a00 */
[----:B------:R-:W-:Y:S01]  /*0e60*/  ISETP.NE.AND.EX P0, PT, RZ, RZ, PT, P0 ;  /* 0x000000ffff00720c */ /* 0x000fe20003f05300 */
[----:B------:R0:W-:-:S12]  /*0e70*/  STL.64 [R1+0x10], R6 ;  /* 0x0000100601007387 */ /* 0x0001d80000100a00 */
[----:B0-----:R-:W-:Y:S05]  /*0e80*/  @!P0 BRA `(.L_x_3) ;  /* 0x0000001800088947 */ /* 0x001fea0003800000 */
[----:B------:R-:W-:Y:S01]  /*0e90*/  UMOV UR4, URZ ;  /* 0x000000ff00047c82 */ /* 0x000fe20008000000 */
[----:B------:R-:W-:Y:S01]  /*0ea0*/  UMOV UR5, URZ ;  /* 0x000000ff00057c82 */ /* 0x000fe20008000000 */
[----:B------:R-:W-:Y:S02]  /*0eb0*/  IMAD.MOV.U32 R0, RZ, RZ, RZ ;  /* 0x000000ffff007224 */ /* 0x000fe400078e00ff */
[----:B------:R-:W-:Y:S02]  /*0ec0*/  IMAD.MOV.U32 R3, RZ, RZ, RZ ;  /* 0x000000ffff037224 */ /* 0x000fe400078e00ff */
[----:B------:R-:W-:Y:S02]  /*0ed0*/  IMAD.U32 R7, RZ, RZ, UR4 ;  /* 0x00000004ff077e24 */ /* 0x000fe4000f8e00ff */
[----:B------:R-:W-:Y:S02]  /*0ee0*/  IMAD.U32 R6, RZ, RZ, UR5 ;  /* 0x00000005ff067e24 */ /* 0x000fe4000f8e00ff */
[----:B------:R-:W-:-:S02]  /*0ef0*/  IMAD.U32 R5, RZ, RZ, UR4 ;  /* 0x00000004ff057e24 */ /* 0x000fc4000f8e00ff */
[----:B------:R-:W-:-:S07]  /*0f00*/  IMAD.U32 R4, RZ, RZ, UR5 ;  /* 0x00000005ff047e24 */ /* 0x000fce000f8e00ff */
.L_x_7:
[----:B------:R-:W-:-:S06]  /*0f10*/  IMAD R14, R0, 0x4, R1 ;  /* 0x00000004000e7824 */ /* 0x000fcc00078e0201 */
[----:B------:R-:W5:Y:S01]  /*0f20*/  LDL R14, [R14+0x4] ;  /* 0x000004000e0e7983 */ /* 0x000f620000100800 */
[----:B------:R-:W-:Y:S01]  /*0f30*/  IMAD.SHL.U32 R15, R0, 0x20, RZ ;  /* 0x00000020000f7824 */ /* 0x000fe200078e00ff */
[----:B------:R-:W-:-:S06]  /*0f40*/  UMOV UR4, URZ ;  /* 0x000000ff00047c82 */ /* 0x000fcc0008000000 */
.L_x_6:
        /* <DEDUP_REMOVED lines=182> */
[----:B0-----:R-:W-:Y:S05]  /*1ab0*/  @P0 BRA `(.L_x_3) ;  /* 0x0000000800fc0947 */ /* 0x001fea0003800000 */
        /* <DEDUP_REMOVED lines=8> */
.L_x_9:
[----:B------:R-:W-:-:S06]  /*1b40*/  IMAD R14, R0, 0x4, R1 ;  /* 0x00000004000e7824 */ /* 0x000fcc00078e0201 */
[----:B------:R-:W5:Y:S01]  /*1b50*/  LDL R14, [R14+0x4] ;  /* 0x000004000e0e7983 */ /* 0x000f620000100800 */
[----:B------:R-:W-:Y:S01]  /*1b60*/  IMAD.SHL.U32 R15, R0, 0x20, RZ ;  /* 0x00000020000f7824 */ /* 0x000fe200078e00ff */
[----:B------:R-:W-:-:S06]  /*1b70*/  UMOV UR4, URZ ;  /* 0x000000ff00047c82 */ /* 0x000fcc0008000000 */
.L_x_8:
        /* <DEDUP_REMOVED lines=176> */
[----:B------:R0:W-:Y:S04]  /*2680*/  STL [R1+0x4], R3 ;  /* 0x0000040301007387 */ /* 0x0001e80000100800 */
[----:B------:R0:W-:Y:S04]  /*2690*/  STL.64 [R1+0x8], R4 ;  /* 0x0000080401007387 */ /* 0x0001e80000100a00 */
[----:B------:R0:W-:Y:S02]  /*26a0*/  STL.64 [R1+0x10], R6 ;  /* 0x0000100601007387 */ /* 0x0001e40000100a00 */
.L_x_3:
[----:B------:R-:W-:Y:S05]  /*26b0*/  BSYNC.RECONVERGENT B1 ;  /* 0x0000000000017941 */ /* 0x000fea0003800200 */
.L_x_2:
[----:B------:R-:W-:Y:S01]  /*26c0*/  ISETP.GT.U32.AND P0, PT, R12, 0x3, PT ;  /* 0x000000030c00780c */ /* 0x000fe20003f04070 */
[----:B------:R-:W-:Y:S01]  /*26d0*/  VIADD R2, R2, 0x1 ;  /* 0x0000000102027836 */ /* 0x000fe20000000000 */
[--C-:B------:R-:W-:Y:S02]  /*26e0*/  SHF.R.U64 R12, R12, 0x2, R13.reuse ;  /* 0x000000020c0c7819 */ /* 0x100fe4000000120d */
[----:B------:R-:W-:Y:S02]  /*26f0*/  ISETP.GT.U32.AND.EX P0, PT, R13, RZ, PT, P0 ;  /* 0x000000ff0d00720c */ /* 0x000fe40003f04100 */
[----:B------:R-:W-:-:S11]  /*2700*/  SHF.R.U32.HI R13, RZ, 0x2, R13 ;  /* 0x00000002ff0d7819 */ /* 0x000fd6000001160d */
[----:B------:R-:W-:Y:S05]  /*2710*/  @P0 BRA `(.L_x_10) ;  /* 0xffffffd800c40947 */ /* 0x000fea000383ffff */
.L_x_1:
[----:B------:R-:W-:Y:S05]  /*2720*/  BSYNC.RECONVERGENT B0 ;  /* 0x0000000000007941 */ /* 0x000fea0003800200 */
.L_x_0:
[----:B------:R-:W2:Y:S01]  /*2730*/  LDC R2, c[0x0][0x380] ;  /* 0x0000e000ff027b82 */ /* 0x000ea20000000800 */
[----:B------:R3:W-:Y:S01]  /*2740*/  STL.64 [R1+0x18], RZ ;  /* 0x000018ff01007387 */ /* 0x0007e20000100a00 */
[----:B-1----:R-:W-:-:S03]  /*2750*/  CS2R R8, SRZ ;  /* 0x0000000000087805 */ /* 0x002fc6000001ff00 */
[----:B------:R3:W-:Y:S04]  /*2760*/  STL [R1+0x20], RZ ;  /* 0x000020ff01007387 */ /* 0x0007e80000100800 */
[----:B------:R3:W-:Y:S01]  /*2770*/  STL.64 [R1+0x28], RZ ;  /* 0x000028ff01007387 */ /* 0x0007e20000100a00 */
[----:B--2---:R-:W-:-:S13]  /*2780*/  ISETP.GE.AND P0, PT, R2, 0x1, PT ;  /* 0x000000010200780c */ /* 0x004fda0003f06270 */
[----:B---3--:R-:W-:Y:S05]  /*2790*/  @!P0 BRA `(.L_x_11) ;  /* 0x0000000800448947 */ /* 0x008fea0003800000 */
[C---:B------:R-:W-:Y:S01]  /*27a0*/  ISETP.GE.U32.AND P0, PT, R2.reuse, 0x4, PT ;  /* 0x000000040200780c */ /* 0x040fe20003f06070 */
[----:B------:R-:W-:Y:S01]  /*27b0*/  IMAD.MOV.U32 R10, RZ, RZ, 0x3198c20f ;  /* 0x3198c20fff0a7424 */ /* 0x000fe200078e00ff */
[----:B------:R-:W-:Y:S02]  /*27c0*/  LOP3.LUT R0, R2, 0x3, RZ, 0xc0, !PT ;  /* 0x0000000302007812 */ /* 0x000fe400078ec0ff */
[----:B------:R-:W-:-:S09]  /*27d0*/  CS2R R8, SRZ ;  /* 0x0000000000087805 */ /* 0x000fd2000001ff00 */
[----:B------:R-:W-:Y:S05]  /*27e0*/  @!P0 BRA `(.L_x_12) ;  /* 0x0000000400788947 */ /* 0x000fea0003800000 */
[----:B------:R-:W-:Y:S01]  /*27f0*/  LOP3.LUT R23, R2, 0x7ffffffc, RZ, 0xc0, !PT ;  /* 0x7ffffffc02177812 */ /* 0x000fe200078ec0ff */
[----:B------:R-:W-:Y:S01]  /*2800*/  IMAD.MOV.U32 R22, RZ, RZ, 0x31c50037 ;  /* 0x31c50037ff167424 */ /* 0x000fe200078e00ff */
[----:B------:R-:W-:-:S03]  /*2810*/  CS2R R8, SRZ ;  /* 0x0000000000087805 */ /* 0x000fc6000001ff00 */
[----:B------:R-:W-:-:S07]  /*2820*/  IMAD.MOV R23, RZ, RZ, -R23 ;  /* 0x000000ffff177224 */ /* 0x000fce00078e0a17 */
.L_x_13:
[----:B------:R-:W-:Y:S01]  /*2830*/  SHF.R.U32.HI R10, RZ, 0x2, R3 ;  /* 0x00000002ff0a7819 */ /* 0x000fe20000011603 */
[----:B------:R-:W-:Y:S01]  /*2840*/  VIADD R24, R22, 0xffd3c1d8 ;  /* 0xffd3c1d816187836 */ /* 0x000fe20000000000 */
[----:B------:R-:W-:Y:S01]  /*2850*/  SHF.R.U32.HI R13, RZ, 0x2, R4 ;  /* 0x00000002ff0d7819 */ /* 0x000fe20000011604 */
[----:B------:R-:W-:Y:S01]  /*2860*/  VIADD R23, R23, 0x4 ;  /* 0x0000000417177836 */ /* 0x000fe20000000000 */
[----:B------:R-:W-:Y:S01]  /*2870*/  LOP3.LUT R10, R10, R3, RZ, 0x3c, !PT ;  /* 0x000000030a0a7212 */ /* 0x000fe200078e3cff */
[----:B0-----:R-:W-:Y:S01]  /*2880*/  IMAD.SHL.U32 R3, R7, 0x10, RZ ;  /* 0x0000001007037824 */ /* 0x001fe200078e00ff */
[----:B------:R-:W-:Y:S02]  /*2890*/  LOP3.LUT R13, R13, R4, RZ, 0x3c, !PT ;  /* 0x000000040d0d7212 */ /* 0x000fe400078e3cff */
[----:B------:R-:W-:Y:S01]  /*28a0*/  ISETP.NE.AND P0, PT, R23, RZ, PT ;  /* 0x000000ff1700720c */ /* 0x000fe20003f05270 */
[----:B------:R-:W-:-:S05]  /*28b0*/  IMAD.SHL.U32 R11, R10, 0x2, RZ ;  /* 0x000000020a0b7824 */ /* 0x000fca00078e00ff */
[----:B------:R-:W-:Y:S01]  /*28c0*/  LOP3.LUT R10, R10, R11, R3, 0x96, !PT ;  /* 0x0000000b0a0a7212 */ /* 0x000fe200078e9603 */
[----:B------:R-:W-:-:S03]  /*28d0*/  IMAD.SHL.U32 R3, R13, 0x2, RZ ;  /* 0x000000020d037824 */ /* 0x000fc600078e00ff */
[----:B------:R-:W-:Y:S02]  /*28e0*/  LOP3.LUT R11, R10, R7, RZ, 0x3c, !PT ;  /* 0x000000070a0b7212 */ /* 0x000fe400078e3cff */
[----:B------:R-:W-:-:S03]  /*28f0*/  SHF.R.U32.HI R10, RZ, 0x2, R5 ;  /* 0x00000002ff0a7819 */ /* 0x000fc60000011605 */
[----:B------:R-:W-:Y:S01]  /*2900*/  IMAD.SHL.U32 R4, R11, 0x10, RZ ;  /* 0x000000100b047824 */ /* 0x000fe200078e00ff */
[----:B------:R-:W-:-:S04]  /*2910*/  LOP3.LUT R10, R10, R5, RZ, 0x3c, !PT ;  /* 0x000000050a0a7212 */ /* 0x000fc800078e3cff */
[----:B------:R-:W-:Y:S02]  /*2920*/  LOP3.LUT R4, R13, R3, R4, 0x96, !PT ;  /* 0x000000030d047212 */ /* 0x000fe400078e9604 */
[----:B------:R-:W-:Y:S02]  /*2930*/  SHF.R.U32.HI R13, RZ, 0x2, R6 ;  /* 0x00000002ff0d7819 */ /* 0x000fe40000011606 */
[----:B------:R-:W-:Y:S01]  /*2940*/  LOP3.LUT R5, R4, R11, RZ, 0x3c, !PT ;  /* 0x0000000b04057212 */ /* 0x000fe200078e3cff */
[----:B------:R-:W-:Y:S01]  /*2950*/  IMAD.SHL.U32 R4, R10, 0x2, RZ ;  /* 0x000000020a047824 */ /* 0x000fe200078e00ff */
[----:B------:R-:W-:Y:S02]  /*2960*/  LOP3.LUT R6, R13, R6, RZ, 0x3c, !PT ;  /* 0x000000060d067212 */ /* 0x000fe400078e3cff */
[--C-:B------:R-:W-:Y:S01]  /*2970*/  SHF.R.U32.HI R12, RZ, 0x2, R5.reuse ;  /* 0x00000002ff0c7819 */ /* 0x100fe20000011605 */
[----:B------:R-:W-:Y:S01]  /*2980*/  IMAD.SHL.U32 R3, R5, 0x10, RZ ;  /* 0x0000001005037824 */ /* 0x000fe200078e00ff */
[----:B------:R-:W-:-:S02]  /*2990*/  IADD3 R20, PT, PT, R24, 0xb0f8a, R5 ;  /* 0x000b0f8a18147810 */ /* 0x000fc40007ffe005 */
[-C--:B------:R-:W-:Y:S02]  /*29a0*/  LOP3.LUT R12, R12, R5.reuse, RZ, 0x3c, !PT ;  /* 0x000000050c0c7212 */ /* 0x080fe400078e3cff */
[----:B------:R-:W-:Y:S01]  /*29b0*/  LOP3.LUT R4, R10, R4, R3, 0x96, !PT ;  /* 0x000000040a047212 */ /* 0x000fe200078e9603 */
[----:B------:R-:W-:Y:S01]  /*29c0*/  IMAD.WIDE.U32 R20, R20, 0x200000, RZ ;  /* 0x0020000014147825 */ /* 0x000fe200078e00ff */
[----:B------:R-:W-:Y:S02]  /*29d0*/  SHF.R.U32.HI R10, RZ, 0x2, R7 ;  /* 0x00000002ff0a7819 */ /* 0x000fe40000011607 */
[----:B------:R-:W-:Y:S01]  /*29e0*/  LOP3.LUT R13, R4, R5, RZ, 0x3c, !PT ;  /* 0x00000005040d7212 */ /* 0x000fe200078e3cff */
[----:B------:R-:W-:Y:S01]  /*29f0*/  IMAD.SHL.U32 R4, R6, 0x2, RZ ;  /* 0x0000000206047824 */ /* 0x000fe200078e00ff */
[----:B------:R-:W-:-:S03]  /*2a00*/  LOP3.LUT R10, R10, R7, RZ, 0x3c, !PT ;  /* 0x000000070a0a7212 */ /* 0x000fc600078e3cff */
[----:B------:R-:W-:-:S05]  /*2a10*/  IMAD.SHL.U32 R3, R13, 0x10, RZ ;  /* 0x000000100d037824 */ /* 0x000fca00078e00ff */
[----:B------:R-:W-:Y:S02]  /*2a20*/  LOP3.LUT R4, R6, R4, R3, 0x96, !PT ;  /* 0x0000000406047212 */ /* 0x000fe400078e9603 */
[--C-:B------:R-:W-:Y:S02]  /*2a30*/  SHF.R.U32.HI R6, RZ, 0x2, R11.reuse ;  /* 0x00000002ff067819 */ /* 0x100fe4000001160b */
[----:B------:R-:W-:Y:S01]  /*2a40*/  LOP3.LUT R3, R4, R13, RZ, 0x3c, !PT ;  /* 0x0000000d04037212 */ /* 0x000fe200078e3cff */
[----:B------:R-:W-:Y:S01]  /*2a50*/  IMAD.SHL.U32 R4, R10, 0x2, RZ ;  /* 0x000000020a047824 */ /* 0x000fe200078e00ff */
[----:B------:R-:W-:Y:S02]  /*2a60*/  LOP3.LUT R6, R6, R11, RZ, 0x3c, !PT ;  /* 0x0000000b06067212 */ /* 0x000fe400078e3cff */
[C---:B------:R-:W-:Y:S01]  /*2a70*/  IADD3 R11, PT, PT, R24.reuse, 0x587c5, R11 ;  /* 0x000587c5180b7810 */ /* 0x040fe20007ffe00b */
[----:B------:R-:W-:Y:S01]  /*2a80*/  IMAD.SHL.U32 R7, R3, 0x10, RZ ;  /* 0x0000001003077824 */ /* 0x000fe200078e00ff */
[----:B------:R-:W-:-:S02]  /*2a90*/  IADD3 R26, PT, PT, R24, 0x161f14, R3 ;  /* 0x00161f14181a7810 */ /* 0x000fc40007ffe003 */
[----:B------:R-:W-:Y:S02]  /*2aa0*/  LOP3.LUT R20, R20, R11, RZ, 0x3c, !PT ;  /* 0x0000000b14147212 */ /* 0x000fe400078e3cff */
[----:B------:R-:W-:Y:S01]  /*2ab0*/  LOP3.LUT R4, R10, R4, R7, 0x96, !PT ;  /* 0x000000040a047212 */ /* 0x000fe200078e9607 */
[----:B------:R-:W-:Y:S02]  /*2ac0*/  IMAD.SHL.U32 R10, R6, 0x2, RZ ;  /* 0x00000002060a7824 */ /* 0x000fe400078e00ff */
[----:B------:R-:W-:Y:S01]  /*2ad0*/  IMAD.WIDE.U32 R26, R26, 0x200000, RZ ;  /* 0x002000001a1a7825 */ /* 0x000fe200078e00ff */
[----:B------:R-:W-:Y:S01]  /*2ae0*/  LOP3.LUT R4, R4, R3, RZ, 0x3c, !PT ;  /* 0x0000000304047212 */ /* 0x000fe200078e3cff */
[----:B------:R-:W0:Y:S04]  /*2af0*/  I2F.F64.U64 R20, R20 ;  /* 0x0000001400147312 */ /* 0x000e280000301800 */
[----:B------:R-:W-:-:S05]  /*2b00*/  IMAD.SHL.U32 R7, R4, 0x10, RZ ;  /* 0x0000001004077824 */ /* 0x000fca00078e00ff */
[----:B------:R-:W-:Y:S01]  /*2b10*/  LOP3.LUT R7, R6, R10, R7, 0x96, !PT ;  /* 0x0000000a06077212 */ /* 0x000fe200078e9607 */
[----:B------:R-:W-:Y:S01]  /*2b20*/  IMAD.SHL.U32 R6, R12, 0x2, RZ ;  /* 0x000000020c067824 */ /* 0x000fe200078e00ff */
[--C-:B------:R-:W-:Y:S02]  /*2b30*/  SHF.R.U32.HI R10, RZ, 0x2, R13.reuse ;  /* 0x00000002ff0a7819 */ /* 0x100fe4000001160d */
[----:B------:R-:W-:Y:S02]  /*2b40*/  LOP3.LUT R5, R7, R4, RZ, 0x3c, !PT ;  /* 0x0000000407057212 */ /* 0x000fe400078e3cff */
[----:B------:R-:W-:Y:S02]  /*2b50*/  LOP3.LUT R10, R10, R13, RZ, 0x3c, !PT ;  /* 0x0000000d0a0a7212 */ /* 0x000fe400078e3cff */
[C---:B------:R-:W-:Y:S01]  /*2b60*/  IADD3 R13, PT, PT, R24.reuse, 0x10974f, R13 ;  /* 0x0010974f180d7810 */ /* 0x040fe20007ffe00d */
[----:B------:R-:W-:Y:S01]  /*2b70*/  IMAD.SHL.U32 R7, R5, 0x10, RZ ;  /* 0x0000001005077824 */ /* 0x000fe200078e00ff */
[----:B------:R-:W-:Y:S01]  /*2b80*/  IADD3 R14, PT, PT, R24, 0x212e9e, R5 ;  /* 0x00212e9e180e7810 */ /* 0x000fe20007ffe005 */
[----:B------:R-:W-:Y:S01]  /*2b90*/  IMAD.SHL.U32 R11, R10, 0x2, RZ ;  /* 0x000000020a0b7824 */ /* 0x000fe200078e00ff */
[----:B------:R-:W-:-:S02]  /*2ba0*/  LOP3.LUT R26, R26, R13, RZ, 0x3c, !PT ;  /* 0x0000000d1a1a7212 */ /* 0x000fc400078e3cff */
[----:B------:R-:W-:Y:S01]  /*2bb0*/  LOP3.LUT R6, R12, R6, R7, 0x96, !PT ;  /* 0x000000060c067212 */ /* 0x000fe200078e9607 */
[----:B------:R-:W-:Y:S01]  /*2bc0*/  IMAD.WIDE.U32 R14, R14, 0x200000, RZ ;  /* 0x002000000e0e7825 */ /* 0x000fe200078e00ff */
[----:B------:R-:W-:Y:S01]  /*2bd0*/  IADD3 R13, PT, PT, R24, 0x1ba6d9, R4 ;  /* 0x001ba6d9180d7810 */ /* 0x000fe20007ffe004 */
[----:B------:R-:W1:Y:S01]  /*2be0*/  I2F.F64.U64 R16, R26 ;  /* 0x0000001a00107312 */ /* 0x000e620000301800 */
[----:B------:R-:W-:Y:S01]  /*2bf0*/  LOP3.LUT R6, R6, R5, RZ, 0x3c, !PT ;  /* 0x0000000506067212 */ /* 0x000fe200078e3cff */
[----:B------:R-:W-:Y:S01]  /*2c00*/  IMAD.MOV.U32 R12, RZ, RZ, 0x0 ;  /* 0x00000000ff0c7424 */ /* 0x000fe200078e00ff */
[----:B------:R-:W-:Y:S01]  /*2c10*/  LOP3.LUT R14, R14, R13, RZ, 0x3c, !PT ;  /* 0x0000000d0e0e7212 */ /* 0x000fe200078e3cff */
[----:B------:R-:W-:Y:S01]  /*2c20*/  IMAD.MOV.U32 R13, RZ, RZ, 0x40000000 ;  /* 0x40000000ff0d7424 */ /* 0x000fe200078e00ff */
[----:B------:R-:W-:Y:S01]  /*2c30*/  IADD3 R25, PT, PT, R24, 0x26b663, R6 ;  /* 0x0026b66318197810 */ /* 0x000fe20007ffe006 */
[----:B------:R-:W-:-:S03]  /*2c40*/  IMAD.SHL.U32 R7, R6, 0x10, RZ ;  /* 0x0000001006077824 */ /* 0x000fc600078e00ff */
[----:B------:R-:W2:Y:S02]  /*2c50*/  I2F.F64.U64 R14, R14 ;  /* 0x0000000e000e7312 */ /* 0x000ea40000301800 */
[----:B------:R-:W-:Y:S01]  /*2c60*/  LOP3.LUT R7, R10, R11, R7, 0x96, !PT ;  /* 0x0000000b0a077212 */ /* 0x000fe200078e9607 */
[----:B------:R-:W-:Y:S02]  /*2c70*/  IMAD.MOV.U32 R10, RZ, RZ, 0x0 ;  /* 0x00000000ff0a7424 */ /* 0x000fe400078e00ff */
[----:B------:R-:W-:Y:S01]  /*2c80*/  IMAD.MOV.U32 R11, RZ, RZ, 0x3ca00000 ;  /* 0x3ca00000ff0b7424 */ /* 0x000fe200078e00ff */
[----:B------:R-:W-:-:S05]  /*2c90*/  LOP3.LUT R7, R7, R6, RZ, 0x3c, !PT ;  /* 0x0000000607077212 */ /* 0x000fca00078e3cff */
[----:B------:R-:W-:Y:S01]  /*2ca0*/  IMAD.IADD R18, R7, 0x1, R22 ;  /* 0x0000000107127824 */ /* 0x000fe200078e0216 */
[-C--:B0-----:R-:W-:Y:S02]  /*2cb0*/  DFMA R20, R20, R10.reuse, 5.5511151231257827021e-17 ;  /* 0x3c9000001414742b */ /* 0x081fe4000000000a */
[----:B-1----:R-:W-:Y:S01]  /*2cc0*/  DFMA R16, R16, R10, 5.5511151231257827021e-17 ;  /* 0x3c9000001010742b */ /* 0x002fe2000000000a */
[----:B------:R-:W-:-:S03]  /*2cd0*/  IMAD.WIDE.U32 R18, R18, 0x200000, RZ ;  /* 0x0020000012127825 */ /* 0x000fc600078e00ff */
[----:B------:R-:W-:Y:S02]  /*2ce0*/  LOP3.LUT R18, R18, R25, RZ, 0x3c, !PT ;  /* 0x0000001912127212 */ /* 0x000fe400078e3cff */
[-C--:B------:R-:W-:Y:S02]  /*2cf0*/  DFMA R20, R20, R12.reuse, -1 ;  /* 0xbff000001414742b */ /* 0x080fe4000000000c */
[----:B------:R-:W-:Y:S02]  /*2d00*/  DFMA R16, R16, R12, -1 ;  /* 0xbff000001010742b */ /* 0x000fe4000000000c */
[----:B------:R-:W0:Y:S04]  /*2d10*/  I2F.F64.U64 R18, R18 ;  /* 0x0000001200127312 */ /* 0x000e280000301800 */
[----:B------:R-:W-:-:S02]  /*2d20*/  DFMA R8, R20, R20, R8 ;  /* 0x000000141408722b */ /* 0x000fc40000000008 */
[----:B--2---:R-:W-:-:S06]  /*2d30*/  DFMA R20, R14, R10, 5.5511151231257827021e-17 ;  /* 0x3c9000000e14742b */ /* 0x004fcc000000000a */
[----:B------:R-:W-:Y:S02]  /*2d40*/  DFMA R8, R16, R16, R8 ;  /* 0x000000101008722b */ /* 0x000fe40000000008 */
[----:B------:R-:W-:Y:S02]  /*2d50*/  DFMA R20, R20, R12, -1 ;  /* 0xbff000001414742b */ /* 0x000fe4000000000c */
[----:B0-----:R-:W-:-:S06]  /*2d60*/  DFMA R10, R18, R10, 5.5511151231257827021e-17 ;  /* 0x3c900000120a742b */ /* 0x001fcc000000000a */
[----:B------:R-:W-:Y:S02]  /*2d70*/  DFMA R8, R20, R20, R8 ;  /* 0x000000141408722b */ /* 0x000fe40000000008 */
[----:B------:R-:W-:-:S08]  /*2d80*/  DFMA R10, R10, R12, -1 ;  /* 0xbff000000a0a742b */ /* 0x000fd0000000000c */
[----:B------:R-:W-:Y:S01]  /*2d90*/  DFMA R8, R10, R10, R8 ;  /* 0x0000000a0a08722b */ /* 0x000fe20000000008 */
[----:B------:R-:W-:Y:S02]  /*2da0*/  IMAD.MOV.U32 R10, RZ, RZ, R22 ;  /* 0x000000ffff0a7224 */ /* 0x000fe400078e0016 */
[----:B------:R-:W-:Y:S01]  /*2db0*/  VIADD R22, R22, 0x2c3e28 ;  /* 0x002c3e2816167836 */ /* 0x000fe20000000000 */
[----:B------:R-:W-:Y:S07]  /*2dc0*/  @P0 BRA `(.L_x_13) ;  /* 0xfffffff800980947 */ /* 0x000fee000383ffff */
.L_x_12:
[----:B------:R-:W-:-:S13]  /*2dd0*/  ISETP.NE.AND P0, PT, R0, RZ, PT ;  /* 0x000000ff0000720c */ /* 0x000fda0003f05270 */
[----:B------:R-:W-:Y:S05]  /*2de0*/  @!P0 BRA `(.L_x_14) ;  /* 0x00000000009c8947 */ /* 0x000fea0003800000 */
[----:B------:R-:W-:Y:S02]  /*2df0*/  IMAD.MOV.U32 R11, RZ, RZ, R3 ;  /* 0x000000ffff0b7224 */ /* 0x000fe400078e0003 */
[----:B0-----:R-:W-:Y:S02]  /*2e00*/  VIADD R3, R10, 0xb0f8a ;  /* 0x000b0f8a0a037836 */ /* 0x001fe40000000000 */
[----:B------:R-:W-:Y:S02]  /*2e10*/  IMAD.MOV R0, RZ, RZ, -R0 ;  /* 0x000000ffff007224 */ /* 0x000fe400078e0a00 */
[----:B------:R-:W-:-:S07]  /*2e20*/  IMAD.MOV.U32 R10, RZ, RZ, R4 ;  /* 0x000000ffff0a7224 */ /* 0x000fce00078e0004 */
.L_x_15:
[----:B------:R-:W-:Y:S01]  /*2e30*/  SHF.R.U32.HI R4, RZ, 0x2, R11 ;  /* 0x00000002ff047819 */ /* 0x000fe2000001160b */
[----:B------:R-:W-:Y:S01]  /*2e40*/  IMAD.SHL.U32 R12, R7, 0x10, RZ ;  /* 0x00000010070c7824 */ /* 0x000fe200078e00ff */
[----:B------:R-:W-:Y:S01]  /*2e50*/  SHF.R.U32.HI R13, RZ, 0x2, R10 ;  /* 0x00000002ff0d7819 */ /* 0x000fe2000001160a */
[----:B------:R-:W-:Y:S01]  /*2e60*/  IMAD.MOV.U32 R14, RZ, RZ, 0x0 ;  /* 0x00000000ff0e7424 */ /* 0x000fe200078e00ff */
[----:B------:R-:W-:Y:S01]  /*2e70*/  LOP3.LUT R4, R4, R11, RZ, 0x3c, !PT ;  /* 0x0000000b04047212 */ /* 0x000fe200078e3cff */
[----:B------:R-:W-:Y:S01]  /*2e80*/  IMAD.MOV.U32 R15, RZ, RZ, 0x3ca00000 ;  /* 0x3ca00000ff0f7424 */ /* 0x000fe200078e00ff */
[----:B------:R-:W-:Y:S01]  /*2e90*/  LOP3.LUT R13, R13, R10, RZ, 0x3c, !PT ;  /* 0x0000000a0d0d7212 */ /* 0x000fe200078e3cff */
[----:B------:R-:W-:Y:S02]  /*2ea0*/  VIADD R0, R0, 0x1 ;  /* 0x0000000100007836 */ /* 0x000fe40000000000 */
[----:B------:R-:W-:-:S03]  /*2eb0*/  IMAD.SHL.U32 R11, R4, 0x2, RZ ;  /* 0x00000002040b7824 */ /* 0x000fc600078e00ff */
[----:B------:R-:W-:Y:S02]  /*2ec0*/  ISETP.NE.AND P0, PT, R0, RZ, PT ;  /* 0x000000ff0000720c */ /* 0x000fe40003f05270 */
[----:B------:R-:W-:Y:S01]  /*2ed0*/  LOP3.LUT R12, R4, R11, R12, 0x96, !PT ;  /* 0x0000000b040c7212 */ /* 0x000fe200078e960c */
[----:B------:R-:W-:Y:S02]  /*2ee0*/  IMAD.MOV.U32 R4, RZ, RZ, R6 ;  /* 0x000000ffff047224 */ /* 0x000fe400078e0006 */
[----:B------:R-:W-:Y:S01]  /*2ef0*/  IMAD.SHL.U32 R11, R13, 0x2, RZ ;  /* 0x000000020d0b7824 */ /* 0x000fe200078e00ff */
[----:B------:R-:W-:-:S05]  /*2f00*/  LOP3.LUT R6, R12, R7, RZ, 0x3c, !PT ;  /* 0x000000070c067212 */ /* 0x000fca00078e3cff */
[----:B------:R-:W-:-:S05]  /*2f10*/  IMAD.SHL.U32 R10, R6, 0x10, RZ ;  /* 0x00000010060a7824 */ /* 0x000fca00078e00ff */
[----:B------:R-:W-:Y:S02]  /*2f20*/  LOP3.LUT R11, R13, R11, R10, 0x96, !PT ;  /* 0x0000000b0d0b7212 */ /* 0x000fe400078e960a */
[----:B------:R-:W-:Y:S02]  /*2f30*/  IADD3 R13, PT, PT, R3, -0x587c5, R6 ;  /* 0xfffa783b030d7810 */ /* 0x000fe40007ffe006 */
[----:B------:R-:W-:-:S05]  /*2f40*/  LOP3.LUT R16, R11, R6, RZ, 0x3c, !PT ;  /* 0x000000060b107212 */ /* 0x000fca00078e3cff */
[----:B------:R-:W-:Y:S02]  /*2f50*/  IMAD.IADD R10, R16, 0x1, R3 ;  /* 0x00000001100a7824 */ /* 0x000fe400078e0203 */
[----:B------:R-:W-:Y:S02]  /*2f60*/  VIADD R3, R3, 0xb0f8a ;  /* 0x000b0f8a03037836 */ /* 0x000fe40000000000 */
[----:B------:R-:W-:-:S03]  /*2f70*/  IMAD.WIDE.U32 R10, R10, 0x200000, RZ ;  /* 0x002000000a0a7825 */ /* 0x000fc600078e00ff */
[----:B------:R-:W-:Y:S01]  /*2f80*/  LOP3.LUT R12, R10, R13, RZ, 0x3c, !PT ;  /* 0x0000000d0a0c7212 */ /* 0x000fe200078e3cff */
[----:B------:R-:W-:-:S04]  /*2f90*/  IMAD.MOV.U32 R13, RZ, RZ, R11 ;  /* 0x000000ffff0d7224 */ /* 0x000fc800078e000b */
[----:B------:R-:W0:Y:S02]  /*2fa0*/  I2F.F64.U64 R10, R12 ;  /* 0x0000000c000a7312 */ /* 0x000e240000301800 */
[----:B0-----:R-:W-:Y:S01]  /*2fb0*/  DFMA R10, R10, R14, 5.5511151231257827021e-17 ;  /* 0x3c9000000a0a742b */ /* 0x001fe2000000000e */
[----:B------:R-:W-:-:S07]  /*2fc0*/  IMAD.MOV.U32 R15, RZ, RZ, 0x40000000 ;  /* 0x40000000ff0f7424 */ /* 0x000fce00078e00ff */
[----:B------:R-:W-:Y:S01]  /*2fd0*/  DFMA R10, R10, R14, -1 ;  /* 0xbff000000a0a742b */ /* 0x000fe2000000000e */
[----:B------:R-:W-:Y:S02]  /*2fe0*/  IMAD.MOV.U32 R14, RZ, RZ, R5 ;  /* 0x000000ffff0e7224 */ /* 0x000fe400078e0005 */
[----:B------:R-:W-:Y:S02]  /*2ff0*/  IMAD.MOV.U32 R5, RZ, RZ, R7 ;  /* 0x000000ffff057224 */ /* 0x000fe400078e0007 */
[----:B------:R-:W-:-:S03]  /*3000*/  IMAD.MOV.U32 R7, RZ, RZ, R16 ;  /* 0x000000ffff077224 */ /* 0x000fc600078e0010 */
[----:B------:R-:W-:Y:S01]  /*3010*/  DFMA R8, R10, R10, R8 ;  /* 0x0000000a0a08722b */ /* 0x000fe20000000008 */
[----:B------:R-:W-:Y:S02]  /*3020*/  IMAD.MOV.U32 R10, RZ, RZ, R4 ;  /* 0x000000ffff0a7224 */ /* 0x000fe400078e0004 */
[----:B------:R-:W-:Y:S01]  /*3030*/  IMAD.MOV.U32 R11, RZ, RZ, R14 ;  /* 0x000000ffff0b7224 */ /* 0x000fe200078e000e */
[----:B------:R-:W-:Y:S07]  /*3040*/  @P0 BRA `(.L_x_15) ;  /* 0xfffffffc00780947 */ /* 0x000fee000383ffff */
[----:B------:R-:W-:-:S07]  /*3050*/  IMAD.MOV.U32 R3, RZ, RZ, R14 ;  /* 0x000000ffff037224 */ /* 0x000fce00078e000e */
.L_x_14:
[----:B------:R-:W-:Y:S01]  /*3060*/  IMAD.MOV.U32 R11, RZ, RZ, 0x3198c20f ;  /* 0x3198c20fff0b7424 */ /* 0x000fe200078e00ff */
[----:B------:R1:W-:Y:S03]  /*3070*/  STL.64 [R1+0x8], R4 ;  /* 0x0000080401007387 */ /* 0x0003e60000100a00 */
[----:B------:R-:W-:Y:S01]  /*3080*/  IMAD R2, R2, 0xb0f8a, R11 ;  /* 0x000b0f8a02027824 */ /* 0x000fe200078e020b */
[----:B------:R1:W-:Y:S04]  /*3090*/  STL.64 [R1+0x10], R6 ;  /* 0x0000100601007387 */ /* 0x0003e80000100a00 */
[----:B------:R1:W-:Y:S02]  /*30a0*/  STL.64 [R1], R2 ;  /* 0x0000000201007387 */ /* 0x0003e40000100a00 */
.L_x_11:
[----:B------:R-:W-:-:S14]  /*30b0*/  DSETP.GTU.AND P0, PT, R8, 1, PT ;  /* 0x3ff000000800742a */ /* 0x000fdc0003f0c000 */
[----:B------:R-:W-:Y:S05]  /*30c0*/  @P0 EXIT ;  /* 0x000000000000094d */ /* 0x000fea0003800000 */
[----:B01----:R-:W0:Y:S01]  /*30d0*/  MUFU.RSQ64H R3, R9 ;  /* 0x0000000900037308 */ /* 0x003e220000001c00 */
[----:B------:R-:W1:Y:S01]  /*30e0*/  S2R R0, SR_LANEID ;  /* 0x0000000000007919 */ /* 0x000e620000000000 */
[----:B------:R-:W-:Y:S01]  /*30f0*/  VIADD R2, R9, 0xfcb00000 ;  /* 0xfcb0000009027836 */ /* 0x000fe20000000000 */
[----:B------:R-:W2:Y:S01]  /*3100*/  LDC.64 R4, c[0x0][0x398] ;  /* 0x0000e600ff047b82 */ /* 0x000ea20000000a00 */
[----:B------:R-:W-:Y:S01]  /*3110*/  IMAD.MOV.U32 R10, RZ, RZ, 0x0 ;  /* 0x00000000ff0a7424 */ /* 0x000fe200078e00ff */
[----:B------:R-:W-:Y:S01]  /*3120*/  VOTEU.ANY UR4, UPT, PT ;  /* 0x0000000000047886 */ /* 0x000fe200038e0100 */
[----:B------:R-:W-:Y:S01]  /*3130*/  IMAD.MOV.U32 R11, RZ, RZ, 0x3fd80000 ;  /* 0x3fd80000ff0b7424 */ /* 0x000fe200078e00ff */
[----:B------:R-:W-:Y:S02]  /*3140*/  UFLO.U32 UR5, UR4 ;  /* 0x00000004000572bd */ /* 0x000fe400080e0000 */
[----:B------:R-:W2:Y:S01]  /*3150*/  POPC R17, UR4 ;  /* 0x0000000400117d09 */ /* 0x000ea20008000000 */
[----:B0-----:R-:W-:-:S08]  /*3160*/  DMUL R6, R2, R2 ;  /* 0x0000000202067228 */ /* 0x001fd00000000000 */
[----:B------:R-:W-:-:S08]  /*3170*/  DFMA R6, -R6, R8, 1 ;  /* 0x3ff000000606742b */ /* 0x000fd00000000108 */
[----:B------:R-:W-:Y:S01]  /*3180*/  DFMA R10, R6, R10, 0.5 ;  /* 0x3fe00000060a742b */ /* 0x000fe2000000000a */
[----:B-1----:R-:W-:Y:S01]  /*3190*/  ISETP.EQ.U32.AND P0, PT, R0, UR5, PT ;  /* 0x0000000500007c0c */ /* 0x002fe2000bf02070 */
[----:B------:R-:W-:-:S08]  /*31a0*/  DMUL R6, R2, R6 ;  /* 0x0000000602067228 */ /* 0x000fd00000000000 */
[----:B------:R-:W-:-:S04]  /*31b0*/  DFMA R10, R10, R6, R2 ;  /* 0x000000060a0a722b */ /* 0x000fc80000000002 */
[----:B--2---:R0:W-:Y:S01]  /*31c0*/  @P0 REDG.E.ADD.STRONG.GPU desc[UR6][R4.64], R17 ;  /* 0x000000110400098e */ /* 0x0041e2000c12e106 */
[----:B------:R-:W-:Y:S01]  /*31d0*/  ISETP.GE.U32.AND P0, PT, R2, 0x7ca00000, PT ;  /* 0x7ca000000200780c */ /* 0x000fe20003f06070 */
[----:B------:R-:W-:Y:S02]  /*31e0*/  BSSY.RECONVERGENT B0, `(.L_x_16) ;  /* 0x000000b000007945 */ /* 0x000fe40003800200 */
[----:B------:R-:W-:Y:S02]  /*31f0*/  DMUL R12, R10, R8 ;  /* 0x000000080a0c7228 */ /* 0x000fe40000000000 */
[----:B------:R-:W-:Y:S02]  /*3200*/  VIADD R7, R11, 0xfff00000 ;  /* 0xfff000000b077836 */ /* 0x000fe40000000000 */
[----:B------:R-:W-:-:S04]  /*3210*/  IMAD.MOV.U32 R6, RZ, RZ, R10 ;  /* 0x000000ffff067224 */ /* 0x000fc800078e000a */
[----:B------:R-:W-:-:S08]  /*3220*/  DFMA R14, R12, -R12, R8 ;  /* 0x8000000c0c0e722b */ /* 0x000fd00000000008 */
[----:B0-----:R-:W-:Y:S01]  /*3230*/  DFMA R4, R14, R6, R12 ;  /* 0x000000060e04722b */ /* 0x001fe2000000000c */
[----:B------:R-:W-:Y:S10]  /*3240*/  @!P0 BRA `(.L_x_17) ;  /* 0x0000000000108947 */ /* 0x000ff40003800000 */
[----:B------:R-:W-:Y:S01]  /*3250*/  IMAD.MOV.U32 R4, RZ, RZ, R8 ;  /* 0x000000ffff047224 */ /* 0x000fe200078e0008 */
[----:B------:R-:W-:Y:S01]  /*3260*/  MOV R0, 0x3290 ;  /* 0x0000329000007802 */ /* 0x000fe20000000f00 */
[----:B------:R-:W-:-:S07]  /*3270*/  IMAD.MOV.U32 R5, RZ, RZ, R9 ;  /* 0x000000ffff057224 */ /* 0x000fce00078e0009 */
[----:B------:R-:W-:Y:S05]  /*3280*/  CALL.REL.NOINC `($__internal_0_$__cuda_sm20_dsqrt_rn_f64_mediumpath_v1) ;  /* 0x0000000000347944 */ /* 0x000fea0003c00000 */
.L_x_17:
[----:B------:R-:W-:Y:S05]  /*3290*/  BSYNC.RECONVERGENT B0 ;  /* 0x0000000000007941 */ /* 0x000fea0003800200 */
.L_x_16:
[----:B------:R-:W0:Y:S01]  /*32a0*/  LDC R11, c[0x0][0x388] ;  /* 0x0000e200ff0b7b82 */ /* 0x000e220000000800 */
[----:B------:R-:W-:Y:S01]  /*32b0*/  DADD R4, -R4, 1 ;  /* 0x3ff0000004047429 */ /* 0x000fe20000000100 */
[----:B------:R-:W-:Y:S02]  /*32c0*/  IMAD.MOV.U32 R6, RZ, RZ, 0x0 ;  /* 0x00000000ff067424 */ /* 0x000fe400078e00ff */
[----:B------:R-:W-:Y:S01]  /*32d0*/  IMAD.MOV.U32 R7, RZ, RZ, 0x3ff00000 ;  /* 0x3ff00000ff077424 */ /* 0x000fe200078e00ff */
[----:B0-----:R-:W0:Y:S04]  /*32e0*/  I2F.F64 R2, R11 ;  /* 0x0000000b00027312 */ /* 0x001e280000201c00 */
[----:B0-----:R-:W-:Y:S02]  /*32f0*/  DMUL R2, R4, R2 ;  /* 0x0000000204027228 */ /* 0x001fe40000000000 */
[----:B------:R-:W0:Y:S08]  /*3300*/  LDC.64 R4, c[0x0][0x390] ;  /* 0x0000e400ff047b82 */ /* 0x000e300000000a00 */
[----:B------:R-:W1:Y:S02]  /*3310*/  F2I.F64.TRUNC R2, R2 ;  /* 0x0000000200027311 */ /* 0x000e64000030d100 */
[----:B-1----:R-:W-:-:S05]  /*3320*/  VIADDMNMX R9, R11, 0xffffffff, R2, PT ;  /* 0xffffffff0b097846 */ /* 0x002fca0003800102 */
[----:B0-----:R-:W-:-:S05]  /*3330*/  IMAD.WIDE R4, R9, 0x8, R4 ;  /* 0x0000000809047825 */ /* 0x001fca00078e0204 */
[----:B------:R-:W-:Y:S01]  /*3340*/  REDG.E.ADD.F64.RN.STRONG.GPU desc[UR6][R4.64], R6 ;  /* 0x00000006040079a6 */ /* 0x000fe2000c12ff06 */
[----:B------:R-:W-:Y:S05]  /*3350*/  EXIT ;  /* 0x000000000000794d */ /* 0x000fea0003800000 */
        .weak           $__internal_0_$__cuda_sm20_dsqrt_rn_f64_mediumpath_v1
        .type           $__internal_0_$__cuda_sm20_dsqrt_rn_f64_mediumpath_v1,@function
        .size           $__internal_0_$__cuda_sm20_dsqrt_rn_f64_mediumpath_v1,(.L_x_23 - $__internal_0_$__cuda_sm20_dsqrt_rn_f64_mediumpath_v1)
$__internal_0_$__cuda_sm20_dsqrt_rn_f64_mediumpath_v1:
[----:B------:R-:W-:Y:S01]  /*3360*/  ISETP.GE.U32.AND P0, PT, R2, -0x3400000, PT ;  /* 0xfcc000000200780c */ /* 0x000fe20003f06070 */
[----:B------:R-:W-:Y:S01]  /*3370*/  BSSY.RECONVERGENT B1, `(.L_x_18) ;  /* 0x0000026000017945 */ /* 0x000fe20003800200 */
[----:B------:R-:W-:Y:S02]  /*3380*/  IMAD.MOV.U32 R6, RZ, RZ, R10 ;  /* 0x000000ffff067224 */ /* 0x000fe400078e000a */
[----:B------:R-:W-:Y:S02]  /*3390*/  IMAD.MOV.U32 R2, RZ, RZ, R14 ;  /* 0x000000ffff027224 */ /* 0x000fe400078e000e */
[----:B------:R-:W-:-:S07]  /*33a0*/  IMAD.MOV.U32 R3, RZ, RZ, R15 ;  /* 0x000000ffff037224 */ /* 0x000fce00078e000f */
[----:B------:R-:W-:Y:S05]  /*33b0*/  @!P0 BRA `(.L_x_19) ;  /* 0x0000000000208947 */ /* 0x000fea0003800000 */
[----:B------:R-:W-:-:S10]  /*33c0*/  DFMA.RM R2, R2, R6, R12 ;  /* 0x000000060202722b */ /* 0x000fd4000000400c */
[----:B------:R-:W-:-:S05]  /*33d0*/  IADD3 R6, P0, PT, R2, 0x1, RZ ;  /* 0x0000000102067810 */ /* 0x000fca0007f1e0ff */
[----:B------:R-:W-:-:S06]  /*33e0*/  IMAD.X R7, RZ, RZ, R3, P0 ;  /* 0x000000ffff077224 */ /* 0x000fcc00000e0603 */
[----:B------:R-:W-:-:S08]  /*33f0*/  DFMA.RP R4, -R2, R6, R4 ;  /* 0x000000060204722b */ /* 0x000fd00000008104 */
[----:B------:R-:W-:-:S06]  /*3400*/  DSETP.GT.AND P0, PT, R4, RZ, PT ;  /* 0x000000ff0400722a */ /* 0x000fcc0003f04000 */
[----:B------:R-:W-:Y:S02]  /*3410*/  FSEL R2, R6, R2, P0 ;  /* 0x0000000206027208 */ /* 0x000fe40000000000 */
[----:B------:R-:W-:Y:S01]  /*3420*/  FSEL R3, R7, R3, P0 ;  /* 0x0000000307037208 */ /* 0x000fe20000000000 */
[----:B------:R-:W-:Y:S06]  /*3430*/  BRA `(.L_x_20) ;  /* 0x0000000000647947 */ /* 0x000fec0003800000 */
.L_x_19:
[----:B------:R-:W-:-:S14]  /*3440*/  DSETP.NE.AND P0, PT, R4, RZ, PT ;  /* 0x000000ff0400722a */ /* 0x000fdc0003f05000 */
[----:B------:R-:W-:Y:S05]  /*3450*/  @!P0 BRA `(.L_x_21) ;  /* 0x0000000000588947 */ /* 0x000fea0003800000 */
[----:B------:R-:W-:-:S13]  /*3460*/  ISETP.GE.AND P0, PT, R5, RZ, PT ;  /* 0x000000ff0500720c */ /* 0x000fda0003f06270 */
[----:B------:R-:W-:Y:S02]  /*3470*/  @!P0 IMAD.MOV.U32 R2, RZ, RZ, 0x0 ;  /* 0x00000000ff028424 */ /* 0x000fe400078e00ff */
[----:B------:R-:W-:Y:S01]  /*3480*/  @!P0 IMAD.MOV.U32 R3, RZ, RZ, -0x80000 ;  /* 0xfff80000ff038424 */ /* 0x000fe200078e00ff */
[----:B------:R-:W-:Y:S06]  /*3490*/  @!P0 BRA `(.L_x_20) ;  /* 0x00000000004c8947 */ /* 0x000fec0003800000 */
[----:B------:R-:W-:-:S13]  /*34a0*/  ISETP.GT.AND P0, PT, R5, 0x7fefffff, PT ;  /* 0x7fefffff0500780c */ /* 0x000fda0003f04270 */
[----:B------:R-:W-:Y:S05]  /*34b0*/  @P0 BRA `(.L_x_21) ;  /* 0x0000000000400947 */ /* 0x000fea0003800000 */
[----:B------:R-:W-:Y:S01]  /*34c0*/  DMUL R2, R4, 8.11296384146066816958e+31 ;  /* 0x4690000004027828 */ /* 0x000fe20000000000 */
[----:B------:R-:W-:Y:S02]  /*34d0*/  IMAD.MOV.U32 R8, RZ, RZ, 0x0 ;  /* 0x00000000ff087424 */ /* 0x000fe400078e00ff */
[----:B------:R-:W-:Y:S02]  /*34e0*/  IMAD.MOV.U32 R4, RZ, RZ, RZ ;  /* 0x000000ffff047224 */ /* 0x000fe400078e00ff */
[----:B------:R-:W-:Y:S01]  /*34f0*/  IMAD.MOV.U32 R9, RZ, RZ, 0x3fd80000 ;  /* 0x3fd80000ff097424 */ /* 0x000fe200078e00ff */
[----:B------:R-:W0:Y:S03]  /*3500*/  MUFU.RSQ64H R5, R3 ;  /* 0x0000000300057308 */ /* 0x000e260000001c00 */
[----:B0-----:R-:W-:-:S08]  /*3510*/  DMUL R6, R4, R4 ;  /* 0x0000000404067228 */ /* 0x001fd00000000000 */
[----:B------:R-:W-:-:S08]  /*3520*/  DFMA R6, R2, -R6, 1 ;  /* 0x3ff000000206742b */ /* 0x000fd00000000806 */
[----:B------:R-:W-:Y:S02]  /*3530*/  DFMA R8, R6, R8, 0.5 ;  /* 0x3fe000000608742b */ /* 0x000fe40000000008 */
[----:B------:R-:W-:-:S08]  /*3540*/  DMUL R6, R4, R6 ;  /* 0x0000000604067228 */ /* 0x000fd00000000000 */
[----:B------:R-:W-:-:S08]  /*3550*/  DFMA R6, R8, R6, R4 ;  /* 0x000000060806722b */ /* 0x000fd00000000004 */
[----:B------:R-:W-:Y:S02]  /*3560*/  DMUL R4, R2, R6 ;  /* 0x0000000602047228 */ /* 0x000fe40000000000 */
[----:B------:R-:W-:-:S06]  /*3570*/  VIADD R7, R7, 0xfff00000 ;  /* 0xfff0000007077836 */ /* 0x000fcc0000000000 */
[----:B------:R-:W-:-:S08]  /*3580*/  DFMA R8, R4, -R4, R2 ;  /* 0x800000040408722b */ /* 0x000fd00000000002 */
[----:B------:R-:W-:-:S10]  /*3590*/  DFMA R2, R6, R8, R4 ;  /* 0x000000080602722b */ /* 0x000fd40000000004 */
[----:B------:R-:W-:Y:S01]  /*35a0*/  VIADD R3, R3, 0xfcb00000 ;  /* 0xfcb0000003037836 */ /* 0x000fe20000000000 */
[----:B------:R-:W-:Y:S06]  /*35b0*/  BRA `(.L_x_20) ;  /* 0x0000000000047947 */ /* 0x000fec0003800000 */
.L_x_21:
[----:B------:R-:W-:-:S11]  /*35c0*/  DADD R2, R4, R4 ;  /* 0x0000000004027229 */ /* 0x000fd60000000004 */
.L_x_20:
[----:B------:R-:W-:Y:S05]  /*35d0*/  BSYNC.RECONVERGENT B1 ;  /* 0x0000000000017941 */ /* 0x000fea0003800200 */
.L_x_18:
[----:B------:R-:W-:Y:S02]  /*35e0*/  IMAD.MOV.U32 R4, RZ, RZ, R2 ;  /* 0x000000ffff047224 */ /* 0x000fe400078e0002 */
[----:B------:R-:W-:Y:S02]  /*35f0*/  IMAD.MOV.U32 R5, RZ, RZ, R3 ;  /* 0x000000ffff057224 */ /* 0x000fe400078e0003 */
[----:B------:R-:W-:Y:S02]  /*3600*/  IMAD.MOV.U32 R2, RZ, RZ, R0 ;  /* 0x000000ffff027224 */ /* 0x000fe400078e0000 */
[----:B------:R-:W-:-:S04]  /*3610*/  IMAD.MOV.U32 R3, RZ, RZ, 0x0 ;  /* 0x00000000ff037424 */ /* 0x000fc800078e00ff */
[----:B------:R-:W-:Y:S05]  /*3620*/  RET.REL.NODEC R2 `(_Z16computeHistogramiiiPdPi) ;  /* 0xffffffc802747950 */ /* 0x000fea0003c3ffff */
.L_x_22:
[----:B------:R-:W-:-:S00]  /*3630*/  BRA `(.L_x_22) ;  /* 0xfffffffc00fc7947 */ /* 0x000fc0000383ffff */
[----:B------:R-:W-:-:S00]  /*3640*/  NOP ;  /* 0x0000000000007918 */ /* 0x000fc00000000000 */
        /* <DEDUP_REMOVED lines=11> */
.L_x_23:


//--------------------- .nv.global.init           --------------------------
	.section	.nv.global.init,"aw",@progbits
	.align	4
.nv.global.init:
	.type		mrg32k3aM1SubSeq,@object
	.size		mrg32k3aM1SubSeq,(mrg32k3aM2SubSeq - mrg32k3aM1SubSeq)
mrg32k3aM1SubSeq:
        /*0000*/ 	.byte	0x0b, 0xcc, 0xee, 0x04, 0x73, 0x29, 0x8b, 0x6f, 0xf6, 0x53, 0x03, 0xf6, 0x23, 0xf6, 0xea, 0xda
        /* <DEDUP_REMOVED lines=125> */
	.type		mrg32k3aM2SubSeq,@object
	.size		mrg32k3aM2SubSeq,(mrg32k3aM1 - mrg32k3aM2SubSeq)
mrg32k3aM2SubSeq:
        /* <DEDUP_REMOVED lines=126> */
	.type		mrg32k3aM1,@object
	.size		mrg32k3aM1,(mrg32k3aM1Seq - mrg32k3aM1)
mrg32k3aM1:
        /* <DEDUP_REMOVED lines=144> */
	.type		mrg32k3aM1Seq,@object
	.size		mrg32k3aM1Seq,(mrg32k3aM2 - mrg32k3aM1Seq)
mrg32k3aM1Seq:
        /* <DEDUP_REMOVED lines=144> */
	.type		mrg32k3aM2,@object
	.size		mrg32k3aM2,(mrg32k3aM2Seq - mrg32k3aM2)
mrg32k3aM2:
        /* <DEDUP_REMOVED lines=144> */
	.type		mrg32k3aM2Seq,@object
	.size		mrg32k3aM2Seq,(precalc_xorwow_matrix - mrg32k3aM2Seq)
mrg32k3aM2Seq:
        /* <DEDUP_REMOVED lines=144> */
	.type		precalc_xorwow_matrix,@object
	.size		precalc_xorwow_matrix,(precalc_xorwow_offset_matrix - precalc_xorwow_matrix)
precalc_xorwow_matrix:
        /* <DEDUP_REMOVED lines=6400> */
	.type		precalc_xorwow_offset_matrix,@object
	.size		precalc_xorwow_offset_matrix,(.L_1 - precalc_xorwow_offset_matrix)
precalc_xorwow_offset_matrix:
        /* <DEDUP_REMOVED lines=6400> */
.L_1:


//--------------------- .nv.shared.reserved.0     --------------------------
	.section	.nv.shared.reserved.0,"aw",@nobits
	.weak		__nv_reservedSMEM_offset_0_alias
	.size		__nv_reservedSMEM_offset_0_alias, 0, 64
	.other		__nv_reservedSMEM_offset_0_alias,@"STO_CUDA_RESERVED_SHARED STV_DEFAULT"
__nv_reservedSMEM_offset_0_alias:
	.zero		0
	.zero		64


//--------------------- .nv.constant0._Z16computeHistogramiiiPdPi --------------------------
	.section	.nv.constant0._Z16computeHistogramiiiPdPi,"a",@progbits
	.sectionflags	@""
	.align	4
.nv.constant0._Z16computeHistogramiiiPdPi:
	.zero		928


//--------------------- SYMBOLS --------------------------

	.type		.nv.reservedSmem.offset0,@object
	.size		.nv.reservedSmem.offset0,0x4
